	.target	sm_100a

	.elftype	@"ET_EXEC"


//--------------------- .note.nv.tkinfo           --------------------------
	.section	.note.nv.tkinfo,"",@"SHT_NOTE"
	.sectionflags	@"SHF_NOTE_NV_TKINFO"
	.tkinfo
        /*0018*/ 	.word	0x00000002
        /*0030*/ 	.string	""
        /*0030*/ 	.string	"ptxas"
        /*0030*/ 	.string	"Cuda compilation tools, release 13.0, V13.0.88"
        /*0030*/ 	.string	"Build cuda_13.0.r13.0/compiler.36424714_0"
        /*0030*/ 	.string	"-arch sm_100a -m 64 "



//--------------------- .note.nv.cuinfo           --------------------------
	.section	.note.nv.cuinfo,"",@"SHT_NOTE"
	.sectionflags	@"SHF_NOTE_NV_CUINFO"
        /*0018*/ 	.short	0x0002
        /*001a*/ 	.short	0x0064
        /*001c*/ 	.short	0x0082
	.zero		2


//--------------------- .nv.info                  --------------------------
	.section	.nv.info,"",@"SHT_CUDA_INFO"
	.align	4


	//----- nvinfo : EIATTR_REGCOUNT
	.align		4
        /*0000*/ 	.byte	0x04, 0x2f
        /*0002*/ 	.short	(.L_19 - .L_18)
	.align		4
.L_18:
        /*0004*/ 	.word	index@(_ZN7cutlass13device_kernelINS_4gemm6kernel13GemmUniversalIN4cute5tupleIJiiiiEEENS1_10collective13CollectiveMmaINS1_35MainloopSm100TmaUmmaWarpSpecializedILi13ELi2ELi4ENS5_IJNS4_1CILi2EEENSA_ILi1EEESC_EEEEENS5_IJNSA_ILi128EEESF_NSA_ILi64EEEEEENS_10bfloat16_tENS5_IJlSC_lEEESI_SJ_NS4_8TiledMMAINS4_8MMA_AtomIJNS4_26SM100_MMA_F16BF16_2x1SM_SSISI_SI_fLi128ELi128ELNS4_4UMMA5MajorE0ELSO_0ELNSN_7ScaleInE0ELSP_0EEEEEENS4_6LayoutINS5_IJSC_SC_SC_EEENS5_IJNSA_ILi0EEESU_SU_EEEEENS5_IJNS4_10UnderscoreESX_SX_EEEEENS4_18SM100_TMA_2SM_LOADENS4_14ComposedLayoutINS4_7SwizzleILi3ELi4ELi3EEENS4_18smem_ptr_flag_bitsILi16EEENSS_INS5_IJNSA_ILi8EEESG_EEENS5_IJSG_SC_EEEEEEEvNS4_8identityES10_S1A_vS1B_EENS_8epilogue10collective18CollectiveEpilogueINS1D_23Sm100TmaWarpSpecializedILi4ELi2ELi16ELb1ELb0EEEJNS5_IJSG_SF_SG_EEENS5_IJNSS_ISG_SC_EENSS_INS5_IJNSA_ILi16EEESB_EEENS5_IJSC_SG_EEEEEEEESI_SJ_SI_SJ_NS1D_6fusion15FusionCallbacksIS1H_NS1P_17LinearCombinationISI_fSI_fLNS_15FloatRoundStyleE2EEES1I_S1O_JEEENS4_5SM1004TMEM4LOAD26SM100_TMEM_LOAD_32dp32b16xENS4_13SM90_TMA_LOADENS11_INS12_ILi1ELi4ELi3EEES15_NSS_INS5_IJS16_S1K_EEENS5_IJS1K_SC_EEEEEEENS4_39AutoVectorizingCopyWithAssumedAlignmentILi128EEENS4_14SM90_TMA_STOREES24_S26_S26_EEEvvEEEEvNT_6ParamsE)
        /*0008*/ 	.word	0x0000005b


	//----- nvinfo : EIATTR_FRAME_SIZE
	.align		4
.L_19:
        /*000c*/ 	.byte	0x04, 0x11
        /*000e*/ 	.short	(.L_21 - .L_20)
	.align		4
.L_20:
        /*0010*/ 	.word	index@($__internal_2_$__cuda_sm10x_tcgen05_guardrail_trap_unallocated_columns_being_dealloced)
        /*0014*/ 	.word	0x00000000


	//----- nvinfo : EIATTR_FRAME_SIZE
	.align		4
.L_21:
        /*0018*/ 	.byte	0x04, 0x11
        /*001a*/ 	.short	(.L_23 - .L_22)
	.align		4
.L_22:
        /*001c*/ 	.word	index@($__internal_1_$__cuda_sm10x_tcgen05_guardrail_trap_phase_invalid_during_alloc)
        /*0020*/ 	.word	0x00000000


	//----- nvinfo : EIATTR_FRAME_SIZE
	.align		4
.L_23:
        /*0024*/ 	.byte	0x04, 0x11
        /*0026*/ 	.short	(.L_25 - .L_24)
	.align		4
.L_24:
        /*0028*/ 	.word	index@($__internal_0_$__cuda_sm10x_tcgen05_guardrail_trap_col_being_dealloced_not_returned_by_alloc)
        /*002c*/ 	.word	0x00000000


	//----- nvinfo : EIATTR_FRAME_SIZE
	.align		4
.L_25:
        /*0030*/ 	.byte	0x04, 0x11
        /*0032*/ 	.short	(.L_27 - .L_26)
	.align		4
.L_26:
        /*0034*/ 	.word	index@(_ZN7cutlass13device_kernelINS_4gemm6kernel13GemmUniversalIN4cute5tupleIJiiiiEEENS1_10collective13CollectiveMmaINS1_35MainloopSm100TmaUmmaWarpSpecializedILi13ELi2ELi4ENS5_IJNS4_1CILi2EEENSA_ILi1EEESC_EEEEENS5_IJNSA_ILi128EEESF_NSA_ILi64EEEEEENS_10bfloat16_tENS5_IJlSC_lEEESI_SJ_NS4_8TiledMMAINS4_8MMA_AtomIJNS4_26SM100_MMA_F16BF16_2x1SM_SSISI_SI_fLi128ELi128ELNS4_4UMMA5MajorE0ELSO_0ELNSN_7ScaleInE0ELSP_0EEEEEENS4_6LayoutINS5_IJSC_SC_SC_EEENS5_IJNSA_ILi0EEESU_SU_EEEEENS5_IJNS4_10UnderscoreESX_SX_EEEEENS4_18SM100_TMA_2SM_LOADENS4_14ComposedLayoutINS4_7SwizzleILi3ELi4ELi3EEENS4_18smem_ptr_flag_bitsILi16EEENSS_INS5_IJNSA_ILi8EEESG_EEENS5_IJSG_SC_EEEEEEEvNS4_8identityES10_S1A_vS1B_EENS_8epilogue10collective18CollectiveEpilogueINS1D_23Sm100TmaWarpSpecializedILi4ELi2ELi16ELb1ELb0EEEJNS5_IJSG_SF_SG_EEENS5_IJNSS_ISG_SC_EENSS_INS5_IJNSA_ILi16EEESB_EEENS5_IJSC_SG_EEEEEEEESI_SJ_SI_SJ_NS1D_6fusion15FusionCallbacksIS1H_NS1P_17LinearCombinationISI_fSI_fLNS_15FloatRoundStyleE2EEES1I_S1O_JEEENS4_5SM1004TMEM4LOAD26SM100_TMEM_LOAD_32dp32b16xENS4_13SM90_TMA_LOADENS11_INS12_ILi1ELi4ELi3EEES15_NSS_INS5_IJS16_S1K_EEENS5_IJS1K_SC_EEEEEEENS4_39AutoVectorizingCopyWithAssumedAlignmentILi128EEENS4_14SM90_TMA_STOREES24_S26_S26_EEEvvEEEEvNT_6ParamsE)
        /*0038*/ 	.word	0x00000000


	//----- nvinfo : EIATTR_MIN_STACK_SIZE
	.align		4
.L_27:
        /*003c*/ 	.byte	0x04, 0x12
        /*003e*/ 	.short	(.L_29 - .L_28)
	.align		4
.L_28:
        /*0040*/ 	.word	index@(_ZN7cutlass13device_kernelINS_4gemm6kernel13GemmUniversalIN4cute5tupleIJiiiiEEENS1_10collective13CollectiveMmaINS1_35MainloopSm100TmaUmmaWarpSpecializedILi13ELi2ELi4ENS5_IJNS4_1CILi2EEENSA_ILi1EEESC_EEEEENS5_IJNSA_ILi128EEESF_NSA_ILi64EEEEEENS_10bfloat16_tENS5_IJlSC_lEEESI_SJ_NS4_8TiledMMAINS4_8MMA_AtomIJNS4_26SM100_MMA_F16BF16_2x1SM_SSISI_SI_fLi128ELi128ELNS4_4UMMA5MajorE0ELSO_0ELNSN_7ScaleInE0ELSP_0EEEEEENS4_6LayoutINS5_IJSC_SC_SC_EEENS5_IJNSA_ILi0EEESU_SU_EEEEENS5_IJNS4_10UnderscoreESX_SX_EEEEENS4_18SM100_TMA_2SM_LOADENS4_14ComposedLayoutINS4_7SwizzleILi3ELi4ELi3EEENS4_18smem_ptr_flag_bitsILi16EEENSS_INS5_IJNSA_ILi8EEESG_EEENS5_IJSG_SC_EEEEEEEvNS4_8identityES10_S1A_vS1B_EENS_8epilogue10collective18CollectiveEpilogueINS1D_23Sm100TmaWarpSpecializedILi4ELi2ELi16ELb1ELb0EEEJNS5_IJSG_SF_SG_EEENS5_IJNSS_ISG_SC_EENSS_INS5_IJNSA_ILi16EEESB_EEENS5_IJSC_SG_EEEEEEEESI_SJ_SI_SJ_NS1D_6fusion15FusionCallbacksIS1H_NS1P_17LinearCombinationISI_fSI_fLNS_15FloatRoundStyleE2EEES1I_S1O_JEEENS4_5SM1004TMEM4LOAD26SM100_TMEM_LOAD_32dp32b16xENS4_13SM90_TMA_LOADENS11_INS12_ILi1ELi4ELi3EEES15_NSS_INS5_IJS16_S1K_EEENS5_IJS1K_SC_EEEEEEENS4_39AutoVectorizingCopyWithAssumedAlignmentILi128EEENS4_14SM90_TMA_STOREES24_S26_S26_EEEvvEEEEvNT_6ParamsE)
        /*0044*/ 	.word	0x00000000
.L_29:


//--------------------- .nv.compat                --------------------------
	.section	.nv.compat,"",@"SHT_CUDA_COMPAT_INFO"
	.align	4
        /*0000*/ 	.byte	0x02, 0x09, 0x01, 0x00, 0x02, 0x02, 0x02, 0x00, 0x02, 0x05, 0x05, 0x00, 0x03, 0x07, 0x01, 0x01
        /*0010*/ 	.byte	0x02, 0x03, 0x01, 0x00, 0x02, 0x06, 0x01, 0x00, 0x04, 0x0b, 0x08, 0x00, 0x09, 0x00, 0x00, 0x00
        /*0020*/ 	.byte	0x00, 0x00, 0x00, 0x00


//--------------------- .nv.info._ZN7cutlass13device_kernelINS_4gemm6kernel13GemmUniversalIN4cute5tupleIJiiiiEEENS1_10collective13CollectiveMmaINS1_35MainloopSm100TmaUmmaWarpSpecializedILi13ELi2ELi4ENS5_IJNS4_1CILi2EEENSA_ILi1EEESC_EEEEENS5_IJNSA_ILi128EEESF_NSA_ILi64EEEEEENS_10bfloat16_tENS5_IJlSC_lEEESI_SJ_NS4_8TiledMMAINS4_8MMA_AtomIJNS4_26SM100_MMA_F16BF16_2x1SM_SSISI_SI_fLi128ELi128ELNS4_4UMMA5MajorE0ELSO_0ELNSN_7ScaleInE0ELSP_0EEEEEENS4_6LayoutINS5_IJSC_SC_SC_EEENS5_IJNSA_ILi0EEESU_SU_EEEEENS5_IJNS4_10UnderscoreESX_SX_EEEEENS4_18SM100_TMA_2SM_LOADENS4_14ComposedLayoutINS4_7SwizzleILi3ELi4ELi3EEENS4_18smem_ptr_flag_bitsILi16EEENSS_INS5_IJNSA_ILi8EEESG_EEENS5_IJSG_SC_EEEEEEEvNS4_8identityES10_S1A_vS1B_EENS_8epilogue10collective18CollectiveEpilogueINS1D_23Sm100TmaWarpSpecializedILi4ELi2ELi16ELb1ELb0EEEJNS5_IJSG_SF_SG_EEENS5_IJNSS_ISG_SC_EENSS_INS5_IJNSA_ILi16EEESB_EEENS5_IJSC_SG_EEEEEEEESI_SJ_SI_SJ_NS1D_6fusion15FusionCallbacksIS1H_NS1P_17LinearCombinationISI_fSI_fLNS_15FloatRoundStyleE2EEES1I_S1O_JEEENS4_5SM1004TMEM4LOAD26SM100_TMEM_LOAD_32dp32b16xENS4_13SM90_TMA_LOADENS11_INS12_ILi1ELi4ELi3EEES15_NSS_INS5_IJS16_S1K_EEENS5_IJS1K_SC_EEEEEEENS4_39AutoVectorizingCopyWithAssumedAlignmentILi128EEENS4_14SM90_TMA_STOREES24_S26_S26_EEEvvEEEEvNT_6ParamsE --------------------------
	.section	.nv.info._ZN7cutlass13device_kernelINS_4gemm6kernel13GemmUniversalIN4cute5tupleIJiiiiEEENS1_10collective13CollectiveMmaINS1_35MainloopSm100TmaUmmaWarpSpecializedILi13ELi2ELi4ENS5_IJNS4_1CILi2EEENSA_ILi1EEESC_EEEEENS5_IJNSA_ILi128EEESF_NSA_ILi64EEEEEENS_10bfloat16_tENS5_IJlSC_lEEESI_SJ_NS4_8TiledMMAINS4_8MMA_AtomIJNS4_26SM100_MMA_F16BF16_2x1SM_SSISI_SI_fLi128ELi128ELNS4_4UMMA5MajorE0ELSO_0ELNSN_7ScaleInE0ELSP_0EEEEEENS4_6LayoutINS5_IJSC_SC_SC_EEENS5_IJNSA_ILi0EEESU_SU_EEEEENS5_IJNS4_10UnderscoreESX_SX_EEEEENS4_18SM100_TMA_2SM_LOADENS4_14ComposedLayoutINS4_7SwizzleILi3ELi4ELi3EEENS4_18smem_ptr_flag_bitsILi16EEENSS_INS5_IJNSA_ILi8EEESG_EEENS5_IJSG_SC_EEEEEEEvNS4_8identityES10_S1A_vS1B_EENS_8epilogue10collective18CollectiveEpilogueINS1D_23Sm100TmaWarpSpecializedILi4ELi2ELi16ELb1ELb0EEEJNS5_IJSG_SF_SG_EEENS5_IJNSS_ISG_SC_EENSS_INS5_IJNSA_ILi16EEESB_EEENS5_IJSC_SG_EEEEEEEESI_SJ_SI_SJ_NS1D_6fusion15FusionCallbacksIS1H_NS1P_17LinearCombinationISI_fSI_fLNS_15FloatRoundStyleE2EEES1I_S1O_JEEENS4_5SM1004TMEM4LOAD26SM100_TMEM_LOAD_32dp32b16xENS4_13SM90_TMA_LOADENS11_INS12_ILi1ELi4ELi3EEES15_NSS_INS5_IJS16_S1K_EEENS5_IJS1K_SC_EEEEEEENS4_39AutoVectorizingCopyWithAssumedAlignmentILi128EEENS4_14SM90_TMA_STOREES24_S26_S26_EEEvvEEEEvNT_6ParamsE,"",@"SHT_CUDA_INFO"
	.sectionflags	@""
	.align	4


	//----- nvinfo : EIATTR_CUDA_API_VERSION
	.align		4
        /*0000*/ 	.byte	0x04, 0x37
        /*0002*/ 	.short	(.L_31 - .L_30)
.L_30:
        /*0004*/ 	.word	0x00000082


	//----- nvinfo : EIATTR_KPARAM_INFO
	.align		4
.L_31:
        /*0008*/ 	.byte	0x04, 0x17
        /*000a*/ 	.short	(.L_33 - .L_32)
.L_32:
        /*000c*/ 	.word	0x00000000
        /*0010*/ 	.short	0x0000
        /*0012*/ 	.short	0x0000
        /*0014*/ 	.byte	0x00, 0xf0, 0x01, 0x20


	//----- nvinfo : EIATTR_AT_ENTRY_FRAGMENTS
	.align		4
.L_33:
        /*0018*/ 	.byte	0x04, 0x4f
        /*001a*/ 	.short	(.L_35 - .L_34)


	//   ....[0]....
.L_34:
        /*001c*/ 	.word	0x00000007


	//----- nvinfo : EIATTR_RESERVED_SMEM_USED
	.align		4
.L_35:
        /*0020*/ 	.byte	0x01, 0x41
	.zero		2


	//----- nvinfo : EIATTR_SPARSE_MMA_MASK
	.align		4
        /*0024*/ 	.byte	0x03, 0x50
        /*0026*/ 	.short	0x0000


	//----- nvinfo : EIATTR_TCGEN05_2CTA_USED
	.align		4
        /*0028*/ 	.byte	0x01, 0x52
	.zero		2


	//----- nvinfo : EIATTR_MAXREG_COUNT
	.align		4
        /*002c*/ 	.byte	0x03, 0x1b
        /*002e*/ 	.short	0x00ff


	//----- nvinfo : EIATTR_NUM_BARRIERS
	.align		4
        /*0030*/ 	.byte	0x02, 0x4c
        /*0032*/ 	.byte	0x07
	.zero		1


	//----- nvinfo : EIATTR_EXTERNS
	.align		4
        /*0034*/ 	.byte	0x04, 0x0f
        /*0036*/ 	.short	(.L_37 - .L_36)


	//   ....[0]....
	.align		4
.L_36:
        /*0038*/ 	.word	index@(__assertfail)


	//----- nvinfo : EIATTR_MERCURY_ISA_VERSION
	.align		4
.L_37:
        /*003c*/ 	.byte	0x03, 0x5f
        /*003e*/ 	.short	0x0101


	//----- nvinfo : EIATTR_INT_WARP_WIDE_INSTR_OFFSETS
	.align		4
        /*0040*/ 	.byte	0x04, 0x31
        /*0042*/ 	.short	(.L_39 - .L_38)


	//   ....[0]....
.L_38:
        /*0044*/ 	.word	0x00000e60


	//   ....[1]....
        /*0048*/ 	.word	0x00000f00


	//   ....[2]....
        /*004c*/ 	.word	0x00002230


	//   ....[3]....
        /*0050*/ 	.word	0x00004620


	//   ....[4]....
        /*0054*/ 	.word	0x00004640


	//   ....[5]....
        /*0058*/ 	.word	0x00004670


	//   ....[6]....
        /*005c*/ 	.word	0x00004fb0


	//   ....[7]....
        /*0060*/ 	.word	0x00004fd0


	//   ....[8]....
        /*0064*/ 	.word	0x000050c0


	//   ....[9]....
        /*0068*/ 	.word	0x00005180


	//   ....[10]....
        /*006c*/ 	.word	0x000051a0


	//   ....[11]....
        /*0070*/ 	.word	0x00005290


	//   ....[12]....
        /*0074*/ 	.word	0x00005360


	//   ....[13]....
        /*0078*/ 	.word	0x00005380


	//   ....[14]....
        /*007c*/ 	.word	0x000054b0


	//   ....[15]....
        /*0080*/ 	.word	0x00005630


	//   ....[16]....
        /*0084*/ 	.word	0x00005640


	//   ....[17]....
        /*0088*/ 	.word	0x000057d0


	//----- nvinfo : EIATTR_COOP_GROUP_MASK_REGIDS
	.align		4
.L_39:
        /*008c*/ 	.byte	0x04, 0x29
        /*008e*/ 	.short	(.L_41 - .L_40)


	//   ....[0]....
.L_40:
        /*0090*/ 	.word	0xffffffff


	//   ....[1]....
        /*0094*/ 	.word	0xffffffff


	//   ....[2]....
        /*0098*/ 	.word	0xffffffff


	//   ....[3]....
        /*009c*/ 	.word	0xffffffff


	//   ....[4]....
        /*00a0*/ 	.word	0xffffffff


	//   ....[5]....
        /*00a4*/ 	.word	0xffffffff


	//   ....[6]....
        /*00a8*/ 	.word	0xffffffff


	//   ....[7]....
        /*00ac*/ 	.word	0xffffffff


	//   ....[8]....
        /*00b0*/ 	.word	0xffffffff


	//   ....[9]....
        /*00b4*/ 	.word	0xffffffff


	//   ....[10]....
        /*00b8*/ 	.word	0xffffffff


	//   ....[11]....
        /*00bc*/ 	.word	0xffffffff


	//   ....[12]....
        /*00c0*/ 	.word	0xffffffff


	//   ....[13]....
        /*00c4*/ 	.word	0xffffffff


	//----- nvinfo : EIATTR_COOP_GROUP_INSTR_OFFSETS
	.align		4
.L_41:
        /*00c8*/ 	.byte	0x04, 0x28
        /*00ca*/ 	.short	(.L_43 - .L_42)


	//   ....[0]....
.L_42:
        /*00cc*/ 	.word	0x000000c0


	//   ....[1]....
        /*00d0*/ 	.word	0x00000500


	//   ....[2]....
        /*00d4*/ 	.word	0x000007d0


	//   ....[3]....
        /*00d8*/ 	.word	0x00000960


	//   ....[4]....
        /*00dc*/ 	.word	0x00000a50


	//   ....[5]....
        /*00e0*/ 	.word	0x00000bb0


	//   ....[6]....
        /*00e4*/ 	.word	0x00000d40


	//   ....[7]....
        /*00e8*/ 	.word	0x00000f80


	//   ....[8]....
        /*00ec*/ 	.word	0x00002110


	//   ....[9]....
        /*00f0*/ 	.word	0x00003400


	//   ....[10]....
        /*00f4*/ 	.word	0x000038d0


	//   ....[11]....
        /*00f8*/ 	.word	0x00003900


	//   ....[12]....
        /*00fc*/ 	.word	0x00004520


	//   ....[13]....
        /*0100*/ 	.word	0x00004730


	//----- nvinfo : EIATTR_VRC_CTA_INIT_COUNT
	.align		4
.L_43:
        /*0104*/ 	.byte	0x02, 0x4a
        /*0106*/ 	.byte	0x80
	.zero		1


	//----- nvinfo : EIATTR_SYSCALL_OFFSETS
	.align		4
        /*0108*/ 	.byte	0x04, 0x46
        /*010a*/ 	.short	(.L_45 - .L_44)


	//   ....[0]....
.L_44:
        /*010c*/ 	.word	0x00006290


	//   ....[1]....
        /*0110*/ 	.word	0x00006380


	//   ....[2]....
        /*0114*/ 	.word	0x00006ac0


	//   ....[3]....
        /*0118*/ 	.word	0x000073e0


	//   ....[4]....
        /*011c*/ 	.word	0x00007ca0


	//   ....[5]....
        /*0120*/ 	.word	0x00008560


	//----- nvinfo : EIATTR_MBARRIER_INSTR_OFFSETS
	.align		4
.L_45:
        /*0124*/ 	.byte	0x04, 0x39
        /*0126*/ 	.short	(.L_47 - .L_46)


	//   ....[0]....
.L_46:
        /*0128*/ 	.word	0x00000610
        /*012c*/ 	.word	0x000000ff
        /*0130*/ 	.word	0x00000000
        /*0134*/ 	.short	0x0100
        /*0136*/ 	.byte	0x08
	.zero		1


	//   ....[1]....
        /*0138*/ 	.word	0x00000620
        /*013c*/ 	.word	0x000000ff
        /*0140*/ 	.word	0x00000068
        /*0144*/ 	.short	0x0100
        /*0146*/ 	.byte	0x08
	.zero		1


	//   ....[2]....
        /*0148*/ 	.word	0x00000630
        /*014c*/ 	.word	0x000000ff
        /*0150*/ 	.word	0x00000008
        /*0154*/ 	.short	0x0100
        /*0156*/ 	.byte	0x08
	.zero		1


	//   ....[3]....
        /*0158*/ 	.word	0x00000640
        /*015c*/ 	.word	0x000000ff
        /*0160*/ 	.word	0x00000070
        /*0164*/ 	.short	0x0100
        /*0166*/ 	.byte	0x08
	.zero		1


	//   ....[4]....
        /*0168*/ 	.word	0x00000650
        /*016c*/ 	.word	0x000000ff
        /*0170*/ 	.word	0x00000010
        /*0174*/ 	.short	0x0100
        /*0176*/ 	.byte	0x08
	.zero		1


	//   ....[5]....
        /*0178*/ 	.word	0x00000660
        /*017c*/ 	.word	0x000000ff
        /*0180*/ 	.word	0x00000078
        /*0184*/ 	.short	0x0100
        /*0186*/ 	.byte	0x08
	.zero		1


	//   ....[6]....
        /*0188*/ 	.word	0x00000670
        /*018c*/ 	.word	0x000000ff
        /*0190*/ 	.word	0x00000018
        /*0194*/ 	.short	0x0100
        /*0196*/ 	.byte	0x08
	.zero		1


	//   ....[7]....
        /*0198*/ 	.word	0x00000680
        /*019c*/ 	.word	0x000000ff
        /*01a0*/ 	.word	0x00000080
        /*01a4*/ 	.short	0x0100
        /*01a6*/ 	.byte	0x08
	.zero		1


	//   ....[8]....
        /*01a8*/ 	.word	0x00000690
        /*01ac*/ 	.word	0x000000ff
        /*01b0*/ 	.word	0x00000020
        /*01b4*/ 	.short	0x0100
        /*01b6*/ 	.byte	0x08
	.zero		1


	//   ....[9]....
        /*01b8*/ 	.word	0x000006a0
        /*01bc*/ 	.word	0x000000ff
        /*01c0*/ 	.word	0x00000088
        /*01c4*/ 	.short	0x0100
        /*01c6*/ 	.byte	0x08
	.zero		1


	//   ....[10]....
        /*01c8*/ 	.word	0x000006b0
        /*01cc*/ 	.word	0x000000ff
        /*01d0*/ 	.word	0x00000028
        /*01d4*/ 	.short	0x0100
        /*01d6*/ 	.byte	0x08
	.zero		1


	//   ....[11]....
        /*01d8*/ 	.word	0x000006c0
        /*01dc*/ 	.word	0x000000ff
        /*01e0*/ 	.word	0x00000090
        /*01e4*/ 	.short	0x0100
        /*01e6*/ 	.byte	0x08
	.zero		1


	//   ....[12]....
        /*01e8*/ 	.word	0x000006d0
        /*01ec*/ 	.word	0x000000ff
        /*01f0*/ 	.word	0x00000030
        /*01f4*/ 	.short	0x0100
        /*01f6*/ 	.byte	0x08
	.zero		1


	//   ....[13]....
        /*01f8*/ 	.word	0x000006e0
        /*01fc*/ 	.word	0x000000ff
        /*0200*/ 	.word	0x00000098
        /*0204*/ 	.short	0x0100
        /*0206*/ 	.byte	0x08
	.zero		1


	//   ....[14]....
        /*0208*/ 	.word	0x000006f0
        /*020c*/ 	.word	0x000000ff
        /*0210*/ 	.word	0x00000038
        /*0214*/ 	.short	0x0100
        /*0216*/ 	.byte	0x08
	.zero		1


	//   ....[15]....
        /*0218*/ 	.word	0x00000700
        /*021c*/ 	.word	0x000000ff
        /*0220*/ 	.word	0x000000a0
        /*0224*/ 	.short	0x0100
        /*0226*/ 	.byte	0x08
	.zero		1


	//   ....[16]....
        /*0228*/ 	.word	0x00000710
        /*022c*/ 	.word	0x000000ff
        /*0230*/ 	.word	0x00000040
        /*0234*/ 	.short	0x0100
        /*0236*/ 	.byte	0x08
	.zero		1


	//   ....[17]....
        /*0238*/ 	.word	0x00000720
        /*023c*/ 	.word	0x000000ff
        /*0240*/ 	.word	0x000000a8
        /*0244*/ 	.short	0x0100
        /*0246*/ 	.byte	0x08
	.zero		1


	//   ....[18]....
        /*0248*/ 	.word	0x00000730
        /*024c*/ 	.word	0x000000ff
        /*0250*/ 	.word	0x00000048
        /*0254*/ 	.short	0x0100
        /*0256*/ 	.byte	0x08
	.zero		1


	//   ....[19]....
        /*0258*/ 	.word	0x00000740
        /*025c*/ 	.word	0x000000ff
        /*0260*/ 	.word	0x000000b0
        /*0264*/ 	.short	0x0100
        /*0266*/ 	.byte	0x08
	.zero		1


	//   ....[20]....
        /*0268*/ 	.word	0x00000750
        /*026c*/ 	.word	0x000000ff
        /*0270*/ 	.word	0x00000050
        /*0274*/ 	.short	0x0100
        /*0276*/ 	.byte	0x08
	.zero		1


	//   ....[21]....
        /*0278*/ 	.word	0x00000760
        /*027c*/ 	.word	0x000000ff
        /*0280*/ 	.word	0x000000b8
        /*0284*/ 	.short	0x0100
        /*0286*/ 	.byte	0x08
	.zero		1


	//   ....[22]....
        /*0288*/ 	.word	0x00000770
        /*028c*/ 	.word	0x000000ff
        /*0290*/ 	.word	0x00000058
        /*0294*/ 	.short	0x0100
        /*0296*/ 	.byte	0x08
	.zero		1


	//   ....[23]....
        /*0298*/ 	.word	0x00000780
        /*029c*/ 	.word	0x000000ff
        /*02a0*/ 	.word	0x000000c0
        /*02a4*/ 	.short	0x0100
        /*02a6*/ 	.byte	0x08
	.zero		1


	//   ....[24]....
        /*02a8*/ 	.word	0x00000790
        /*02ac*/ 	.word	0x000000ff
        /*02b0*/ 	.word	0x00000060
        /*02b4*/ 	.short	0x0100
        /*02b6*/ 	.byte	0x08
	.zero		1


	//   ....[25]....
        /*02b8*/ 	.word	0x000007a0
        /*02bc*/ 	.word	0x000000ff
        /*02c0*/ 	.word	0x000000c8
        /*02c4*/ 	.short	0x0100
        /*02c6*/ 	.byte	0x08
	.zero		1


	//   ....[26]....
        /*02c8*/ 	.word	0x000008d0
        /*02cc*/ 	.word	0x000000ff
        /*02d0*/ 	.word	0x000000d0
        /*02d4*/ 	.short	0x0100
        /*02d6*/ 	.byte	0x09
	.zero		1


	//   ....[27]....
        /*02d8*/ 	.word	0x000008e0
        /*02dc*/ 	.word	0x000000ff
        /*02e0*/ 	.word	0x000000f0
        /*02e4*/ 	.short	0x0100
        /*02e6*/ 	.byte	0x09
	.zero		1


	//   ....[28]....
        /*02e8*/ 	.word	0x000008f0
        /*02ec*/ 	.word	0x000000ff
        /*02f0*/ 	.word	0x000000d8
        /*02f4*/ 	.short	0x0100
        /*02f6*/ 	.byte	0x09
	.zero		1


	//   ....[29]....
        /*02f8*/ 	.word	0x00000900
        /*02fc*/ 	.word	0x000000ff
        /*0300*/ 	.word	0x000000f8
        /*0304*/ 	.short	0x0100
        /*0306*/ 	.byte	0x09
	.zero		1


	//   ....[30]....
        /*0308*/ 	.word	0x00000910
        /*030c*/ 	.word	0x000000ff
        /*0310*/ 	.word	0x000000e0
        /*0314*/ 	.short	0x0100
        /*0316*/ 	.byte	0x09
	.zero		1


	//   ....[31]....
        /*0318*/ 	.word	0x00000920
        /*031c*/ 	.word	0x000000ff
        /*0320*/ 	.word	0x00000100
        /*0324*/ 	.short	0x0100
        /*0326*/ 	.byte	0x09
	.zero		1


	//   ....[32]....
        /*0328*/ 	.word	0x00000930
        /*032c*/ 	.word	0x000000ff
        /*0330*/ 	.word	0x000000e8
        /*0334*/ 	.short	0x0100
        /*0336*/ 	.byte	0x09
	.zero		1


	//   ....[33]....
        /*0338*/ 	.word	0x00000940
        /*033c*/ 	.word	0x000000ff
        /*0340*/ 	.word	0x00000108
        /*0344*/ 	.short	0x0100
        /*0346*/ 	.byte	0x09
	.zero		1


	//   ....[34]....
        /*0348*/ 	.word	0x00000a20
        /*034c*/ 	.word	0x000000ff
        /*0350*/ 	.word	0x00000110
        /*0354*/ 	.short	0x0100
        /*0356*/ 	.byte	0x08
	.zero		1


	//   ....[35]....
        /*0358*/ 	.word	0x00000a30
        /*035c*/ 	.word	0x000000ff
        /*0360*/ 	.word	0x00000118
        /*0364*/ 	.short	0x0100
        /*0366*/ 	.byte	0x08
	.zero		1


	//   ....[36]....
        /*0368*/ 	.word	0x00000b60
        /*036c*/ 	.word	0x000000ff
        /*0370*/ 	.word	0x00000120
        /*0374*/ 	.short	0x0100
        /*0376*/ 	.byte	0x08
	.zero		1


	//   ....[37]....
        /*0378*/ 	.word	0x00000b70
        /*037c*/ 	.word	0x000000ff
        /*0380*/ 	.word	0x00000130
        /*0384*/ 	.short	0x0100
        /*0386*/ 	.byte	0x08
	.zero		1


	//   ....[38]....
        /*0388*/ 	.word	0x00000b80
        /*038c*/ 	.word	0x000000ff
        /*0390*/ 	.word	0x00000128
        /*0394*/ 	.short	0x0100
        /*0396*/ 	.byte	0x08
	.zero		1


	//   ....[39]....
        /*0398*/ 	.word	0x00000b90
        /*039c*/ 	.word	0x000000ff
        /*03a0*/ 	.word	0x00000138
        /*03a4*/ 	.short	0x0100
        /*03a6*/ 	.byte	0x08
	.zero		1


	//   ....[40]....
        /*03a8*/ 	.word	0x00000cb0
        /*03ac*/ 	.word	0x000000ff
        /*03b0*/ 	.word	0x00000140
        /*03b4*/ 	.short	0x0100
        /*03b6*/ 	.byte	0x09
	.zero		1


	//   ....[41]....
        /*03b8*/ 	.word	0x00000cc0
        /*03bc*/ 	.word	0x000000ff
        /*03c0*/ 	.word	0x00000160
        /*03c4*/ 	.short	0x0100
        /*03c6*/ 	.byte	0x09
	.zero		1


	//   ....[42]....
        /*03c8*/ 	.word	0x00000cd0
        /*03cc*/ 	.word	0x000000ff
        /*03d0*/ 	.word	0x00000148
        /*03d4*/ 	.short	0x0100
        /*03d6*/ 	.byte	0x09
	.zero		1


	//   ....[43]....
        /*03d8*/ 	.word	0x00000ce0
        /*03dc*/ 	.word	0x000000ff
        /*03e0*/ 	.word	0x00000168
        /*03e4*/ 	.short	0x0100
        /*03e6*/ 	.byte	0x09
	.zero		1


	//   ....[44]....
        /*03e8*/ 	.word	0x00000cf0
        /*03ec*/ 	.word	0x000000ff
        /*03f0*/ 	.word	0x00000150
        /*03f4*/ 	.short	0x0100
        /*03f6*/ 	.byte	0x09
	.zero		1


	//   ....[45]....
        /*03f8*/ 	.word	0x00000d00
        /*03fc*/ 	.word	0x000000ff
        /*0400*/ 	.word	0x00000170
        /*0404*/ 	.short	0x0100
        /*0406*/ 	.byte	0x09
	.zero		1


	//   ....[46]....
        /*0408*/ 	.word	0x00000d10
        /*040c*/ 	.word	0x000000ff
        /*0410*/ 	.word	0x00000158
        /*0414*/ 	.short	0x0100
        /*0416*/ 	.byte	0x09
	.zero		1


	//   ....[47]....
        /*0418*/ 	.word	0x00000d20
        /*041c*/ 	.word	0x000000ff
        /*0420*/ 	.word	0x00000178
        /*0424*/ 	.short	0x0100
        /*0426*/ 	.byte	0x09
	.zero		1


	//   ....[48]....
        /*0428*/ 	.word	0x00000e10
        /*042c*/ 	.word	0x000000ff
        /*0430*/ 	.word	0x00000180
        /*0434*/ 	.short	0x0100
        /*0436*/ 	.byte	0x08
	.zero		1


	//   ....[49]....
        /*0438*/ 	.word	0x00000e20
        /*043c*/ 	.word	0x000000ff
        /*0440*/ 	.word	0x00000190
        /*0444*/ 	.short	0x0100
        /*0446*/ 	.byte	0x08
	.zero		1


	//   ....[50]....
        /*0448*/ 	.word	0x00000e30
        /*044c*/ 	.word	0x000000ff
        /*0450*/ 	.word	0x00000188
        /*0454*/ 	.short	0x0100
        /*0456*/ 	.byte	0x08
	.zero		1


	//   ....[51]....
        /*0458*/ 	.word	0x00000e40
        /*045c*/ 	.word	0x000000ff
        /*0460*/ 	.word	0x00000198
        /*0464*/ 	.short	0x0100
        /*0466*/ 	.byte	0x08
	.zero		1


	//   ....[52]....
        /*0468*/ 	.word	0x00000f30
        /*046c*/ 	.word	0x000000ff
        /*0470*/ 	.word	0x000001a0
        /*0474*/ 	.short	0x0100
        /*0476*/ 	.byte	0x07
	.zero		1


	//   ....[53]....
        /*0478*/ 	.word	0x00001940
        /*047c*/ 	.word	0x00000003
        /*0480*/ 	.word	0x00000190
        /*0484*/ 	.short	0x010a
        /*0486*/ 	.byte	0xff
	.zero		1


	//   ....[54]....
        /*0488*/ 	.word	0x00001970
        /*048c*/ 	.word	0x00000003
        /*0490*/ 	.word	0x00000180
        /*0494*/ 	.short	0x0101
        /*0496*/ 	.byte	0xff
	.zero		1


	//   ....[55]....
        /*0498*/ 	.word	0x00001a70
        /*049c*/ 	.word	0x000000ff
        /*04a0*/ 	.word	0x00000068
        /*04a4*/ 	.short	0x010a
        /*04a6*/ 	.byte	0x08
	.zero		1


	//   ....[56]....
        /*04a8*/ 	.word	0x00001b30
        /*04ac*/ 	.word	0x000000ff
        /*04b0*/ 	.word	0x00000068
        /*04b4*/ 	.short	0x010a
        /*04b6*/ 	.byte	0x21
	.zero		1


	//   ....[57]....
        /*04b8*/ 	.word	0x00001cf0
        /*04bc*/ 	.word	0x000000ff
        /*04c0*/ 	.word	0x00000068
        /*04c4*/ 	.short	0x010a
        /*04c6*/ 	.byte	0x08
	.zero		1


	//   ....[58]....
        /*04c8*/ 	.word	0x00001dd0
        /*04cc*/ 	.word	0x000000ff
        /*04d0*/ 	.word	0x00000118
        /*04d4*/ 	.short	0x0101
        /*04d6*/ 	.byte	0x06
	.zero		1


	//   ....[59]....
        /*04d8*/ 	.word	0x00001df0
        /*04dc*/ 	.word	0x000000ff
        /*04e0*/ 	.word	0x00000068
        /*04e4*/ 	.short	0x010a
        /*04e6*/ 	.byte	0x08
	.zero		1


	//   ....[60]....
        /*04e8*/ 	.word	0x00001e70
        /*04ec*/ 	.word	0x000000ff
        /*04f0*/ 	.word	0x00000068
        /*04f4*/ 	.short	0x010a
        /*04f6*/ 	.byte	0x11
	.zero		1


	//   ....[61]....
        /*04f8*/ 	.word	0x00002000
        /*04fc*/ 	.word	0x000000ff
        /*0500*/ 	.word	0x00000068
        /*0504*/ 	.short	0x010a
        /*0506*/ 	.byte	0x08
	.zero		1


	//   ....[62]....
        /*0508*/ 	.word	0x00002140
        /*050c*/ 	.word	0x00000002
        /*0510*/ 	.word	0x00000120
        /*0514*/ 	.short	0x010a
        /*0516*/ 	.byte	0xff
	.zero		1


	//   ....[63]....
        /*0518*/ 	.word	0x00002200
        /*051c*/ 	.word	0x00000002
        /*0520*/ 	.word	0x00000000
        /*0524*/ 	.short	0x0101
        /*0526*/ 	.byte	0xff
	.zero		1


	//   ....[64]....
        /*0528*/ 	.word	0x00002760
        /*052c*/ 	.word	0x000000ff
        /*0530*/ 	.word	0x00000000
        /*0534*/ 	.short	0x010a
        /*0536*/ 	.byte	0x04
	.zero		1


	//   ....[65]....
        /*0538*/ 	.word	0x000027f0
        /*053c*/ 	.word	0x000000ff
        /*0540*/ 	.word	0x00000000
        /*0544*/ 	.short	0x010a
        /*0546*/ 	.byte	0x04
	.zero		1


	//   ....[66]....
        /*0548*/ 	.word	0x00002880
        /*054c*/ 	.word	0x000000ff
        /*0550*/ 	.word	0x00000000
        /*0554*/ 	.short	0x010a
        /*0556*/ 	.byte	0x04
	.zero		1


	//   ....[67]....
        /*0558*/ 	.word	0x00002910
        /*055c*/ 	.word	0x000000ff
        /*0560*/ 	.word	0x00000000
        /*0564*/ 	.short	0x010a
        /*0566*/ 	.byte	0x04
	.zero		1


	//   ....[68]....
        /*0568*/ 	.word	0x000029a0
        /*056c*/ 	.word	0x000000ff
        /*0570*/ 	.word	0x00000000
        /*0574*/ 	.short	0x010a
        /*0576*/ 	.byte	0x04
	.zero		1


	//   ....[69]....
        /*0578*/ 	.word	0x00002a30
        /*057c*/ 	.word	0x000000ff
        /*0580*/ 	.word	0x00000000
        /*0584*/ 	.short	0x010a
        /*0586*/ 	.byte	0x04
	.zero		1


	//   ....[70]....
        /*0588*/ 	.word	0x00002ac0
        /*058c*/ 	.word	0x000000ff
        /*0590*/ 	.word	0x00000000
        /*0594*/ 	.short	0x010a
        /*0596*/ 	.byte	0x04
	.zero		1


	//   ....[71]....
        /*0598*/ 	.word	0x00002b50
        /*059c*/ 	.word	0x000000ff
        /*05a0*/ 	.word	0x00000000
        /*05a4*/ 	.short	0x010a
        /*05a6*/ 	.byte	0x04
	.zero		1


	//   ....[72]....
        /*05a8*/ 	.word	0x00002be0
        /*05ac*/ 	.word	0x000000ff
        /*05b0*/ 	.word	0x00000000
        /*05b4*/ 	.short	0x010a
        /*05b6*/ 	.byte	0x04
	.zero		1


	//   ....[73]....
        /*05b8*/ 	.word	0x00002c70
        /*05bc*/ 	.word	0x000000ff
        /*05c0*/ 	.word	0x00000000
        /*05c4*/ 	.short	0x010a
        /*05c6*/ 	.byte	0x04
	.zero		1


	//   ....[74]....
        /*05c8*/ 	.word	0x00002d00
        /*05cc*/ 	.word	0x000000ff
        /*05d0*/ 	.word	0x00000000
        /*05d4*/ 	.short	0x010a
        /*05d6*/ 	.byte	0x04
	.zero		1


	//   ....[75]....
        /*05d8*/ 	.word	0x00002d90
        /*05dc*/ 	.word	0x000000ff
        /*05e0*/ 	.word	0x00000000
        /*05e4*/ 	.short	0x010a
        /*05e6*/ 	.byte	0x04
	.zero		1


	//   ....[76]....
        /*05e8*/ 	.word	0x00002e30
        /*05ec*/ 	.word	0x00000000
        /*05f0*/ 	.word	0x00000000
        /*05f4*/ 	.short	0x010a
        /*05f6*/ 	.byte	0xff
	.zero		1


	//   ....[77]....
        /*05f8*/ 	.word	0x00002f60
        /*05fc*/ 	.word	0x00000000
        /*0600*/ 	.word	0x00000180
        /*0604*/ 	.short	0x010a
        /*0606*/ 	.byte	0xff
	.zero		1


	//   ....[78]....
        /*0608*/ 	.word	0x00002fd0
        /*060c*/ 	.word	0x00000004
        /*0610*/ 	.word	0x00000000
        /*0614*/ 	.short	0x0101
        /*0616*/ 	.byte	0xff
	.zero		1


	//   ....[79]....
        /*0618*/ 	.word	0x00002ff0
        /*061c*/ 	.word	0x000000ff
        /*0620*/ 	.word	0x00000130
        /*0624*/ 	.short	0x010a
        /*0626*/ 	.byte	0x05
	.zero		1


	//   ....[80]....
        /*0628*/ 	.word	0x00003110
        /*062c*/ 	.word	0x00000000
        /*0630*/ 	.word	0x00000120
        /*0634*/ 	.short	0x010a
        /*0636*/ 	.byte	0xff
	.zero		1


	//   ....[81]....
        /*0638*/ 	.word	0x00003210
        /*063c*/ 	.word	0x00000000
        /*0640*/ 	.word	0x00000000
        /*0644*/ 	.short	0x0101
        /*0646*/ 	.byte	0xff
	.zero		1


	//   ....[82]....
        /*0648*/ 	.word	0x000032a0
        /*064c*/ 	.word	0x000000ff
        /*0650*/ 	.word	0x00000130
        /*0654*/ 	.short	0x0106
        /*0656*/ 	.byte	0x05
	.zero		1


	//   ....[83]....
        /*0658*/ 	.word	0x000032c0
        /*065c*/ 	.word	0x000000ff
        /*0660*/ 	.word	0x00000130
        /*0664*/ 	.short	0x010a
        /*0666*/ 	.byte	0x05
	.zero		1


	//   ....[84]....
        /*0668*/ 	.word	0x00003350
        /*066c*/ 	.word	0x000000ff
        /*0670*/ 	.word	0x00000130
        /*0674*/ 	.short	0x0106
        /*0676*/ 	.byte	0x04
	.zero		1


	//   ....[85]....
        /*0678*/ 	.word	0x00003390
        /*067c*/ 	.word	0x00000000
        /*0680*/ 	.word	0x00000130
        /*0684*/ 	.short	0x010a
        /*0686*/ 	.byte	0xff
	.zero		1


	//   ....[86]....
        /*0688*/ 	.word	0x000035d0
        /*068c*/ 	.word	0x000000ff
        /*0690*/ 	.word	0x00000008
        /*0694*/ 	.short	0x010a
        /*0696*/ 	.byte	0x06
	.zero		1


	//   ....[87]....
        /*0698*/ 	.word	0x000035f0
        /*069c*/ 	.word	0x000000ff
        /*06a0*/ 	.word	0x00000008
        /*06a4*/ 	.short	0x010a
        /*06a6*/ 	.byte	0x06
	.zero		1


	//   ....[88]....
        /*06a8*/ 	.word	0x00003780
        /*06ac*/ 	.word	0x000000ff
        /*06b0*/ 	.word	0x00000008
        /*06b4*/ 	.short	0x010a
        /*06b6*/ 	.byte	0x06
	.zero		1


	//   ....[89]....
        /*06b8*/ 	.word	0x000037a0
        /*06bc*/ 	.word	0x000000ff
        /*06c0*/ 	.word	0x00000008
        /*06c4*/ 	.short	0x010a
        /*06c6*/ 	.byte	0x06
	.zero		1


	//   ....[90]....
        /*06c8*/ 	.word	0x00003860
        /*06cc*/ 	.word	0x000000ff
        /*06d0*/ 	.word	0x00000000
        /*06d4*/ 	.short	0x0101
        /*06d6*/ 	.byte	0x07
	.zero		1


	//   ....[91]....
        /*06d8*/ 	.word	0x00003ba0
        /*06dc*/ 	.word	0x00000000
        /*06e0*/ 	.word	0x00000120
        /*06e4*/ 	.short	0x010a
        /*06e6*/ 	.byte	0xff
	.zero		1


	//   ....[92]....
        /*06e8*/ 	.word	0x00003c60
        /*06ec*/ 	.word	0x00000000
        /*06f0*/ 	.word	0x00000000
        /*06f4*/ 	.short	0x0101
        /*06f6*/ 	.byte	0xff
	.zero		1


	//   ....[93]....
        /*06f8*/ 	.word	0x00003d20
        /*06fc*/ 	.word	0x000000ff
        /*0700*/ 	.word	0x00000000
        /*0704*/ 	.short	0x010a
        /*0706*/ 	.byte	0x08
	.zero		1


	//   ....[94]....
        /*0708*/ 	.word	0x00003d30
        /*070c*/ 	.word	0x000000ff
        /*0710*/ 	.word	0x00000160
        /*0714*/ 	.short	0x010a
        /*0716*/ 	.byte	0x09
	.zero		1


	//   ....[95]....
        /*0718*/ 	.word	0x00003de0
        /*071c*/ 	.word	0x000000ff
        /*0720*/ 	.word	0x00000000
        /*0724*/ 	.short	0x010a
        /*0726*/ 	.byte	0x08
	.zero		1


	//   ....[96]....
        /*0728*/ 	.word	0x00003f10
        /*072c*/ 	.word	0x000000ff
        /*0730*/ 	.word	0x00000000
        /*0734*/ 	.short	0x010a
        /*0736*/ 	.byte	0x1e
	.zero		1


	//   ....[97]....
        /*0738*/ 	.word	0x00004210
        /*073c*/ 	.word	0x000000ff
        /*0740*/ 	.word	0x00000000
        /*0744*/ 	.short	0x010a
        /*0746*/ 	.byte	0x08
	.zero		1


	//   ....[98]....
        /*0748*/ 	.word	0x000042a0
        /*074c*/ 	.word	0x000000ff
        /*0750*/ 	.word	0x00000000
        /*0754*/ 	.short	0x010a
        /*0756*/ 	.byte	0x08
	.zero		1


	//   ....[99]....
        /*0758*/ 	.word	0x00004330
        /*075c*/ 	.word	0x000000ff
        /*0760*/ 	.word	0x00000000
        /*0764*/ 	.short	0x010a
        /*0766*/ 	.byte	0x08
	.zero		1


	//   ....[100]....
        /*0768*/ 	.word	0x000043d0
        /*076c*/ 	.word	0x00000000
        /*0770*/ 	.word	0x00000000
        /*0774*/ 	.short	0x010a
        /*0776*/ 	.byte	0xff
	.zero		1


	//   ....[101]....
        /*0778*/ 	.word	0x00004410
        /*077c*/ 	.word	0x00000000
        /*0780*/ 	.word	0x00000000
        /*0784*/ 	.short	0x010a
        /*0786*/ 	.byte	0xff
	.zero		1


	//   ....[102]....
        /*0788*/ 	.word	0x00004480
        /*078c*/ 	.word	0x000000ff
        /*0790*/ 	.word	0x00000000
        /*0794*/ 	.short	0x0101
        /*0796*/ 	.byte	0x05
	.zero		1


	//   ....[103]....
        /*0798*/ 	.word	0x000044c0
        /*079c*/ 	.word	0x000000ff
        /*07a0*/ 	.word	0x000001a0
        /*07a4*/ 	.short	0x010a
        /*07a6*/ 	.byte	0x07
	.zero		1


	//   ....[104]....
        /*07a8*/ 	.word	0x00004510
        /*07ac*/ 	.word	0x000000ff
        /*07b0*/ 	.word	0x00000000
        /*07b4*/ 	.short	0x0101
        /*07b6*/ 	.byte	0x05
	.zero		1


	//   ....[105]....
        /*07b8*/ 	.word	0x00004960
        /*07bc*/ 	.word	0x00000000
        /*07c0*/ 	.word	0x00000120
        /*07c4*/ 	.short	0x010a
        /*07c6*/ 	.byte	0xff
	.zero		1


	//   ....[106]....
        /*07c8*/ 	.word	0x00004a20
        /*07cc*/ 	.word	0x00000000
        /*07d0*/ 	.word	0x00000000
        /*07d4*/ 	.short	0x0101
        /*07d6*/ 	.byte	0xff
	.zero		1


	//   ....[107]....
        /*07d8*/ 	.word	0x00004d40
        /*07dc*/ 	.word	0x000000ff
        /*07e0*/ 	.word	0x00000118
        /*07e4*/ 	.short	0x010a
        /*07e6*/ 	.byte	0x07
	.zero		1


	//   ....[108]....
        /*07e8*/ 	.word	0x00004f30
        /*07ec*/ 	.word	0x000000ff
        /*07f0*/ 	.word	0x000000f0
        /*07f4*/ 	.short	0x010a
        /*07f6*/ 	.byte	0x07
	.zero		1


	//   ....[109]....
        /*07f8*/ 	.word	0x00005120
        /*07fc*/ 	.word	0x000000ff
        /*0800*/ 	.word	0x000000d0
        /*0804*/ 	.short	0x010b
        /*0806*/ 	.byte	0x07
	.zero		1


	//   ....[110]....
        /*0808*/ 	.word	0x00005130
        /*080c*/ 	.word	0x000000ff
        /*0810*/ 	.word	0x00000000
        /*0814*/ 	.short	0x0101
        /*0816*/ 	.byte	0x0e
	.zero		1


	//   ....[111]....
        /*0818*/ 	.word	0x00005150
        /*081c*/ 	.word	0x000000ff
        /*0820*/ 	.word	0x000000f8
        /*0824*/ 	.short	0x010a
        /*0826*/ 	.byte	0x07
	.zero		1


	//   ....[112]....
        /*0828*/ 	.word	0x00005300
        /*082c*/ 	.word	0x000000ff
        /*0830*/ 	.word	0x000000d8
        /*0834*/ 	.short	0x010b
        /*0836*/ 	.byte	0x07
	.zero		1


	//   ....[113]....
        /*0838*/ 	.word	0x00005310
        /*083c*/ 	.word	0x000000ff
        /*0840*/ 	.word	0x00000000
        /*0844*/ 	.short	0x0101
        /*0846*/ 	.byte	0x0e
	.zero		1


	//   ....[114]....
        /*0848*/ 	.word	0x00005320
        /*084c*/ 	.word	0x000000ff
        /*0850*/ 	.word	0x00000100
        /*0854*/ 	.short	0x010a
        /*0856*/ 	.byte	0x07
	.zero		1


	//   ....[115]....
        /*0858*/ 	.word	0x00005550
        /*085c*/ 	.word	0x000000ff
        /*0860*/ 	.word	0x000000e0
        /*0864*/ 	.short	0x010b
        /*0866*/ 	.byte	0x07
	.zero		1


	//   ....[116]....
        /*0868*/ 	.word	0x000055c0
        /*086c*/ 	.word	0x000000ff
        /*0870*/ 	.word	0x00000000
        /*0874*/ 	.short	0x0101
        /*0876*/ 	.byte	0x0e
	.zero		1


	//   ....[117]....
        /*0878*/ 	.word	0x00005600
        /*087c*/ 	.word	0x000000ff
        /*0880*/ 	.word	0x00000108
        /*0884*/ 	.short	0x010a
        /*0886*/ 	.byte	0x07
	.zero		1


	//   ....[118]....
        /*0888*/ 	.word	0x00005830
        /*088c*/ 	.word	0x000000ff
        /*0890*/ 	.word	0x000000e8
        /*0894*/ 	.short	0x010b
        /*0896*/ 	.byte	0x07
	.zero		1


	//   ....[119]....
        /*0898*/ 	.word	0x00005850
        /*089c*/ 	.word	0x000000ff
        /*08a0*/ 	.word	0x00000000
        /*08a4*/ 	.short	0x0101
        /*08a6*/ 	.byte	0x0d
	.zero		1


	//   ....[120]....
        /*08a8*/ 	.word	0x00005880
        /*08ac*/ 	.word	0x000000ff
        /*08b0*/ 	.word	0x000000f0
        /*08b4*/ 	.short	0x010a
        /*08b6*/ 	.byte	0x07
	.zero		1


	//   ....[121]....
        /*08b8*/ 	.word	0x000058a0
        /*08bc*/ 	.word	0x000000ff
        /*08c0*/ 	.word	0x000000f8
        /*08c4*/ 	.short	0x010a
        /*08c6*/ 	.byte	0x07
	.zero		1


	//   ....[122]....
        /*08c8*/ 	.word	0x000058c0
        /*08cc*/ 	.word	0x000000ff
        /*08d0*/ 	.word	0x00000100
        /*08d4*/ 	.short	0x010a
        /*08d6*/ 	.byte	0x07
	.zero		1


	//   ....[123]....
        /*08d8*/ 	.word	0x00005900
        /*08dc*/ 	.word	0x00000000
        /*08e0*/ 	.word	0x00000108
        /*08e4*/ 	.short	0x010a
        /*08e6*/ 	.byte	0xff
	.zero		1


	//   ....[124]....
        /*08e8*/ 	.word	0x00005c50
        /*08ec*/ 	.word	0x00000000
        /*08f0*/ 	.word	0x00000120
        /*08f4*/ 	.short	0x010a
        /*08f6*/ 	.byte	0xff
	.zero		1


	//   ....[125]....
        /*08f8*/ 	.word	0x00005d60
        /*08fc*/ 	.word	0x00000000
        /*0900*/ 	.word	0x00000000
        /*0904*/ 	.short	0x0101
        /*0906*/ 	.byte	0xff
	.zero		1


	//   ....[126]....
        /*0908*/ 	.word	0x00006780
        /*090c*/ 	.word	0x000000ff
        /*0910*/ 	.word	0x000000d0
        /*0914*/ 	.short	0x010a
        /*0916*/ 	.byte	0x30
	.zero		1


	//   ....[127]....
        /*0918*/ 	.word	0x000067c0
        /*091c*/ 	.word	0x0000004a
        /*0920*/ 	.word	0x00000140
        /*0924*/ 	.short	0x010a
        /*0926*/ 	.byte	0xff
	.zero		1


	//   ....[128]....
        /*0928*/ 	.word	0x000068d0
        /*092c*/ 	.word	0x000000ff
        /*0930*/ 	.word	0x000000d0
        /*0934*/ 	.short	0x010a
        /*0936*/ 	.byte	0x30
	.zero		1


	//   ....[129]....
        /*0938*/ 	.word	0x000069a0
        /*093c*/ 	.word	0x0000004a
        /*0940*/ 	.word	0x00000140
        /*0944*/ 	.short	0x010a
        /*0946*/ 	.byte	0xff
	.zero		1


	//   ....[130]....
        /*0948*/ 	.word	0x00007150
        /*094c*/ 	.word	0x00000000
        /*0950*/ 	.word	0x00000000
        /*0954*/ 	.short	0x0101
        /*0956*/ 	.byte	0xff
	.zero		1


	//   ....[131]....
        /*0958*/ 	.word	0x00007160
        /*095c*/ 	.word	0x00000003
        /*0960*/ 	.word	0x000000d0
        /*0964*/ 	.short	0x010a
        /*0966*/ 	.byte	0xff
	.zero		1


	//   ....[132]....
        /*0968*/ 	.word	0x00007220
        /*096c*/ 	.word	0x00000003
        /*0970*/ 	.word	0x000000d0
        /*0974*/ 	.short	0x010a
        /*0976*/ 	.byte	0xff
	.zero		1


	//   ....[133]....
        /*0978*/ 	.word	0x00007a10
        /*097c*/ 	.word	0x00000052
        /*0980*/ 	.word	0x00000000
        /*0984*/ 	.short	0x0101
        /*0986*/ 	.byte	0xff
	.zero		1


	//   ....[134]....
        /*0988*/ 	.word	0x00007a30
        /*098c*/ 	.word	0x00000053
        /*0990*/ 	.word	0x000000d0
        /*0994*/ 	.short	0x010a
        /*0996*/ 	.byte	0xff
	.zero		1


	//   ....[135]....
        /*0998*/ 	.word	0x00007ae0
        /*099c*/ 	.word	0x00000053
        /*09a0*/ 	.word	0x000000d0
        /*09a4*/ 	.short	0x010a
        /*09a6*/ 	.byte	0xff
	.zero		1


	//   ....[136]....
        /*09a8*/ 	.word	0x000082d0
        /*09ac*/ 	.word	0x00000052
        /*09b0*/ 	.word	0x00000000
        /*09b4*/ 	.short	0x0101
        /*09b6*/ 	.byte	0xff
	.zero		1


	//   ....[137]....
        /*09b8*/ 	.word	0x000082f0
        /*09bc*/ 	.word	0x00000058
        /*09c0*/ 	.word	0x000000d0
        /*09c4*/ 	.short	0x010a
        /*09c6*/ 	.byte	0xff
	.zero		1


	//   ....[138]....
        /*09c8*/ 	.word	0x000083a0
        /*09cc*/ 	.word	0x00000058
        /*09d0*/ 	.word	0x000000d0
        /*09d4*/ 	.short	0x010a
        /*09d6*/ 	.byte	0xff
	.zero		1


	//   ....[139]....
        /*09d8*/ 	.word	0x000086b0
        /*09dc*/ 	.word	0x0000004a
        /*09e0*/ 	.word	0x00000000
        /*09e4*/ 	.short	0x0101
        /*09e6*/ 	.byte	0xff
	.zero		1


	//   ....[140]....
        /*09e8*/ 	.word	0x00008be0
        /*09ec*/ 	.word	0x00000002
        /*09f0*/ 	.word	0x00000000
        /*09f4*/ 	.short	0x0101
        /*09f6*/ 	.byte	0xff
	.zero		1


	//   ....[141]....
        /*09f8*/ 	.word	0x00008e50
        /*09fc*/ 	.word	0x000000ff
        /*0a00*/ 	.word	0x00000000
        /*0a04*/ 	.short	0x0101
        /*0a06*/ 	.byte	0x04
	.zero		1


	//   ....[142]....
        /*0a08*/ 	.word	0x00008e70
        /*0a0c*/ 	.word	0x00000003
        /*0a10*/ 	.word	0x00000190
        /*0a14*/ 	.short	0x010a
        /*0a16*/ 	.byte	0xff
	.zero		1


	//   ....[143]....
        /*0a18*/ 	.word	0x00008ed0
        /*0a1c*/ 	.word	0x00000002
        /*0a20*/ 	.word	0x00000068
        /*0a24*/ 	.short	0x010a
        /*0a26*/ 	.byte	0xff
	.zero		1


	//   ....[144]....
        /*0a28*/ 	.word	0x00008f30
        /*0a2c*/ 	.word	0x00000002
        /*0a30*/ 	.word	0x00000068
        /*0a34*/ 	.short	0x010a
        /*0a36*/ 	.byte	0xff
	.zero		1


	//   ....[145]....
        /*0a38*/ 	.word	0x00008f80
        /*0a3c*/ 	.word	0x00000002
        /*0a40*/ 	.word	0x00000120
        /*0a44*/ 	.short	0x010a
        /*0a46*/ 	.byte	0xff
	.zero		1


	//   ....[146]....
        /*0a48*/ 	.word	0x00008fe0
        /*0a4c*/ 	.word	0x00000000
        /*0a50*/ 	.word	0x00000000
        /*0a54*/ 	.short	0x010a
        /*0a56*/ 	.byte	0xff
	.zero		1


	//   ....[147]....
        /*0a58*/ 	.word	0x00009040
        /*0a5c*/ 	.word	0x00000000
        /*0a60*/ 	.word	0x00000000
        /*0a64*/ 	.short	0x010a
        /*0a66*/ 	.byte	0xff
	.zero		1


	//   ....[148]....
        /*0a68*/ 	.word	0x000090a0
        /*0a6c*/ 	.word	0x00000000
        /*0a70*/ 	.word	0x00000000
        /*0a74*/ 	.short	0x010a
        /*0a76*/ 	.byte	0xff
	.zero		1


	//   ....[149]....
        /*0a78*/ 	.word	0x00009100
        /*0a7c*/ 	.word	0x00000000
        /*0a80*/ 	.word	0x00000000
        /*0a84*/ 	.short	0x010a
        /*0a86*/ 	.byte	0xff
	.zero		1


	//   ....[150]....
        /*0a88*/ 	.word	0x00009160
        /*0a8c*/ 	.word	0x00000000
        /*0a90*/ 	.word	0x00000000
        /*0a94*/ 	.short	0x010a
        /*0a96*/ 	.byte	0xff
	.zero		1


	//   ....[151]....
        /*0a98*/ 	.word	0x000091c0
        /*0a9c*/ 	.word	0x00000000
        /*0aa0*/ 	.word	0x00000000
        /*0aa4*/ 	.short	0x010a
        /*0aa6*/ 	.byte	0xff
	.zero		1


	//   ....[152]....
        /*0aa8*/ 	.word	0x00009220
        /*0aac*/ 	.word	0x00000000
        /*0ab0*/ 	.word	0x00000000
        /*0ab4*/ 	.short	0x010a
        /*0ab6*/ 	.byte	0xff
	.zero		1


	//   ....[153]....
        /*0ab8*/ 	.word	0x00009280
        /*0abc*/ 	.word	0x00000000
        /*0ac0*/ 	.word	0x00000000
        /*0ac4*/ 	.short	0x010a
        /*0ac6*/ 	.byte	0xff
	.zero		1


	//   ....[154]....
        /*0ac8*/ 	.word	0x000092e0
        /*0acc*/ 	.word	0x00000000
        /*0ad0*/ 	.word	0x00000000
        /*0ad4*/ 	.short	0x010a
        /*0ad6*/ 	.byte	0xff
	.zero		1


	//   ....[155]....
        /*0ad8*/ 	.word	0x00009340
        /*0adc*/ 	.word	0x00000000
        /*0ae0*/ 	.word	0x00000000
        /*0ae4*/ 	.short	0x010a
        /*0ae6*/ 	.byte	0xff
	.zero		1


	//   ....[156]....
        /*0ae8*/ 	.word	0x000093a0
        /*0aec*/ 	.word	0x00000000
        /*0af0*/ 	.word	0x00000000
        /*0af4*/ 	.short	0x010a
        /*0af6*/ 	.byte	0xff
	.zero		1


	//   ....[157]....
        /*0af8*/ 	.word	0x00009400
        /*0afc*/ 	.word	0x00000000
        /*0b00*/ 	.word	0x00000000
        /*0b04*/ 	.short	0x010a
        /*0b06*/ 	.byte	0xff
	.zero		1


	//   ....[158]....
        /*0b08*/ 	.word	0x00009450
        /*0b0c*/ 	.word	0x00000000
        /*0b10*/ 	.word	0x00000180
        /*0b14*/ 	.short	0x010a
        /*0b16*/ 	.byte	0xff
	.zero		1


	//   ....[159]....
        /*0b18*/ 	.word	0x000094b0
        /*0b1c*/ 	.word	0x00000000
        /*0b20*/ 	.word	0x00000130
        /*0b24*/ 	.short	0x010a
        /*0b26*/ 	.byte	0xff
	.zero		1


	//   ....[160]....
        /*0b28*/ 	.word	0x00009500
        /*0b2c*/ 	.word	0x00000000
        /*0b30*/ 	.word	0x00000120
        /*0b34*/ 	.short	0x010a
        /*0b36*/ 	.byte	0xff
	.zero		1


	//   ....[161]....
        /*0b38*/ 	.word	0x00009560
        /*0b3c*/ 	.word	0x00000000
        /*0b40*/ 	.word	0x00000130
        /*0b44*/ 	.short	0x010a
        /*0b46*/ 	.byte	0xff
	.zero		1


	//   ....[162]....
        /*0b48*/ 	.word	0x000095c0
        /*0b4c*/ 	.word	0x00000004
        /*0b50*/ 	.word	0x00000008
        /*0b54*/ 	.short	0x010a
        /*0b56*/ 	.byte	0xff
	.zero		1


	//   ....[163]....
        /*0b58*/ 	.word	0x000096a0
        /*0b5c*/ 	.word	0x00000002
        /*0b60*/ 	.word	0x00000008
        /*0b64*/ 	.short	0x010a
        /*0b66*/ 	.byte	0xff
	.zero		1


	//   ....[164]....
        /*0b68*/ 	.word	0x000096f0
        /*0b6c*/ 	.word	0x00000000
        /*0b70*/ 	.word	0x00000120
        /*0b74*/ 	.short	0x010a
        /*0b76*/ 	.byte	0xff
	.zero		1


	//   ....[165]....
        /*0b78*/ 	.word	0x00009750
        /*0b7c*/ 	.word	0x00000000
        /*0b80*/ 	.word	0x00000160
        /*0b84*/ 	.short	0x010a
        /*0b86*/ 	.byte	0xff
	.zero		1


	//   ....[166]....
        /*0b88*/ 	.word	0x000097b0
        /*0b8c*/ 	.word	0x00000000
        /*0b90*/ 	.word	0x00000000
        /*0b94*/ 	.short	0x010a
        /*0b96*/ 	.byte	0xff
	.zero		1


	//   ....[167]....
        /*0b98*/ 	.word	0x00009810
        /*0b9c*/ 	.word	0x00000000
        /*0ba0*/ 	.word	0x00000000
        /*0ba4*/ 	.short	0x010a
        /*0ba6*/ 	.byte	0xff
	.zero		1


	//   ....[168]....
        /*0ba8*/ 	.word	0x00009870
        /*0bac*/ 	.word	0x00000000
        /*0bb0*/ 	.word	0x00000000
        /*0bb4*/ 	.short	0x010a
        /*0bb6*/ 	.byte	0xff
	.zero		1


	//   ....[169]....
        /*0bb8*/ 	.word	0x000098d0
        /*0bbc*/ 	.word	0x00000000
        /*0bc0*/ 	.word	0x00000000
        /*0bc4*/ 	.short	0x010a
        /*0bc6*/ 	.byte	0xff
	.zero		1


	//   ....[170]....
        /*0bc8*/ 	.word	0x00009930
        /*0bcc*/ 	.word	0x00000000
        /*0bd0*/ 	.word	0x000001a0
        /*0bd4*/ 	.short	0x010a
        /*0bd6*/ 	.byte	0xff
	.zero		1


	//   ....[171]....
        /*0bd8*/ 	.word	0x00009980
        /*0bdc*/ 	.word	0x00000000
        /*0be0*/ 	.word	0x00000120
        /*0be4*/ 	.short	0x010a
        /*0be6*/ 	.byte	0xff
	.zero		1


	//   ....[172]....
        /*0be8*/ 	.word	0x000099e0
        /*0bec*/ 	.word	0x00000000
        /*0bf0*/ 	.word	0x00000118
        /*0bf4*/ 	.short	0x010a
        /*0bf6*/ 	.byte	0xff
	.zero		1


	//   ....[173]....
        /*0bf8*/ 	.word	0x00009a40
        /*0bfc*/ 	.word	0x00000003
        /*0c00*/ 	.word	0x000000f0
        /*0c04*/ 	.short	0x010a
        /*0c06*/ 	.byte	0xff
	.zero		1


	//   ....[174]....
        /*0c08*/ 	.word	0x00009aa0
        /*0c0c*/ 	.word	0x00000003
        /*0c10*/ 	.word	0x000000f8
        /*0c14*/ 	.short	0x010a
        /*0c16*/ 	.byte	0xff
	.zero		1


	//   ....[175]....
        /*0c18*/ 	.word	0x00009b00
        /*0c1c*/ 	.word	0x00000003
        /*0c20*/ 	.word	0x00000100
        /*0c24*/ 	.short	0x010a
        /*0c26*/ 	.byte	0xff
	.zero		1


	//   ....[176]....
        /*0c28*/ 	.word	0x00009b60
        /*0c2c*/ 	.word	0x00000003
        /*0c30*/ 	.word	0x00000108
        /*0c34*/ 	.short	0x010a
        /*0c36*/ 	.byte	0xff
	.zero		1


	//   ....[177]....
        /*0c38*/ 	.word	0x00009bc0
        /*0c3c*/ 	.word	0x00000000
        /*0c40*/ 	.word	0x000000f0
        /*0c44*/ 	.short	0x010a
        /*0c46*/ 	.byte	0xff
	.zero		1


	//   ....[178]....
        /*0c48*/ 	.word	0x00009c20
        /*0c4c*/ 	.word	0x00000000
        /*0c50*/ 	.word	0x000000f8
        /*0c54*/ 	.short	0x010a
        /*0c56*/ 	.byte	0xff
	.zero		1


	//   ....[179]....
        /*0c58*/ 	.word	0x00009c80
        /*0c5c*/ 	.word	0x00000000
        /*0c60*/ 	.word	0x00000100
        /*0c64*/ 	.short	0x010a
        /*0c66*/ 	.byte	0xff
	.zero		1


	//   ....[180]....
        /*0c68*/ 	.word	0x00009cd0
        /*0c6c*/ 	.word	0x00000000
        /*0c70*/ 	.word	0x00000120
        /*0c74*/ 	.short	0x010a
        /*0c76*/ 	.byte	0xff
	.zero		1


	//   ....[181]....
        /*0c78*/ 	.word	0x00009d30
        /*0c7c*/ 	.word	0x00000000
        /*0c80*/ 	.word	0x000000d0
        /*0c84*/ 	.short	0x010a
        /*0c86*/ 	.byte	0xff
	.zero		1


	//   ....[182]....
        /*0c88*/ 	.word	0x00009d80
        /*0c8c*/ 	.word	0x0000004a
        /*0c90*/ 	.word	0x00000140
        /*0c94*/ 	.short	0x010a
        /*0c96*/ 	.byte	0xff
	.zero		1


	//   ....[183]....
        /*0c98*/ 	.word	0x00009dd0
        /*0c9c*/ 	.word	0x00000003
        /*0ca0*/ 	.word	0x000000d0
        /*0ca4*/ 	.short	0x010a
        /*0ca6*/ 	.byte	0xff
	.zero		1


	//   ....[184]....
        /*0ca8*/ 	.word	0x00009e20
        /*0cac*/ 	.word	0x00000053
        /*0cb0*/ 	.word	0x000000d0
        /*0cb4*/ 	.short	0x010a
        /*0cb6*/ 	.byte	0xff
	.zero		1


	//   ....[185]....
        /*0cb8*/ 	.word	0x00009e70
        /*0cbc*/ 	.word	0x00000058
        /*0cc0*/ 	.word	0x000000d0
        /*0cc4*/ 	.short	0x010a
        /*0cc6*/ 	.byte	0xff
	.zero		1


	//----- nvinfo : EIATTR_NUM_MBARRIERS
	.align		4
.L_47:
        /*0cc8*/ 	.byte	0x03, 0x38
        /*0cca*/ 	.short	0x0035


	//----- nvinfo : EIATTR_EXIT_INSTR_OFFSETS
	.align		4
        /*0ccc*/ 	.byte	0x04, 0x1c
        /*0cce*/ 	.short	(.L_49 - .L_48)


	//   ....[0]....
.L_48:
        /*0cd0*/ 	.word	0x00002e60


	//   ....[1]....
        /*0cd4*/ 	.word	0x00003360


	//   ....[2]....
        /*0cd8*/ 	.word	0x000033c0


	//   ....[3]....
        /*0cdc*/ 	.word	0x00004740


	//   ....[4]....
        /*0ce0*/ 	.word	0x00005930


	//   ....[5]....
        /*0ce4*/ 	.word	0x00005970


	//   ....[6]....
        /*0ce8*/ 	.word	0x00008d40


	//   ....[7]....
        /*0cec*/ 	.word	0x00008dc0


	//   ....[8]....
        /*0cf0*/ 	.word	0x00008df0


	//   ....[9]....
        /*0cf4*/ 	.word	0x00008e60


	//----- nvinfo : EIATTR_MAX_THREADS
	.align		4
.L_49:
        /*0cf8*/ 	.byte	0x04, 0x05
        /*0cfa*/ 	.short	(.L_51 - .L_50)
.L_50:
        /*0cfc*/ 	.word	0x00000100
        /*0d00*/ 	.word	0x00000001
        /*0d04*/ 	.word	0x00000001


	//----- nvinfo : EIATTR_CRS_STACK_SIZE
	.align		4
.L_51:
        /*0d08*/ 	.byte	0x04, 0x1e
        /*0d0a*/ 	.short	(.L_53 - .L_52)
.L_52:
        /*0d0c*/ 	.word	0x00000000


	//----- nvinfo : EIATTR_CBANK_PARAM_SIZE
	.align		4
.L_53:
        /*0d10*/ 	.byte	0x03, 0x19
        /*0d12*/ 	.short	0x0800


	//----- nvinfo : EIATTR_PARAM_CBANK
	.align		4
        /*0d14*/ 	.byte	0x04, 0x0a
        /*0d16*/ 	.short	(.L_55 - .L_54)
	.align		4
.L_54:
        /*0d18*/ 	.word	index@(.nv.constant0._ZN7cutlass13device_kernelINS_4gemm6kernel13GemmUniversalIN4cute5tupleIJiiiiEEENS1_10collective13CollectiveMmaINS1_35MainloopSm100TmaUmmaWarpSpecializedILi13ELi2ELi4ENS5_IJNS4_1CILi2EEENSA_ILi1EEESC_EEEEENS5_IJNSA_ILi128EEESF_NSA_ILi64EEEEEENS_10bfloat16_tENS5_IJlSC_lEEESI_SJ_NS4_8TiledMMAINS4_8MMA_AtomIJNS4_26SM100_MMA_F16BF16_2x1SM_SSISI_SI_fLi128ELi128ELNS4_4UMMA5MajorE0ELSO_0ELNSN_7ScaleInE0ELSP_0EEEEEENS4_6LayoutINS5_IJSC_SC_SC_EEENS5_IJNSA_ILi0EEESU_SU_EEEEENS5_IJNS4_10UnderscoreESX_SX_EEEEENS4_18SM100_TMA_2SM_LOADENS4_14ComposedLayoutINS4_7SwizzleILi3ELi4ELi3EEENS4_18smem_ptr_flag_bitsILi16EEENSS_INS5_IJNSA_ILi8EEESG_EEENS5_IJSG_SC_EEEEEEEvNS4_8identityES10_S1A_vS1B_EENS_8epilogue10collective18CollectiveEpilogueINS1D_23Sm100TmaWarpSpecializedILi4ELi2ELi16ELb1ELb0EEEJNS5_IJSG_SF_SG_EEENS5_IJNSS_ISG_SC_EENSS_INS5_IJNSA_ILi16EEESB_EEENS5_IJSC_SG_EEEEEEEESI_SJ_SI_SJ_NS1D_6fusion15FusionCallbacksIS1H_NS1P_17LinearCombinationISI_fSI_fLNS_15FloatRoundStyleE2EEES1I_S1O_JEEENS4_5SM1004TMEM4LOAD26SM100_TMEM_LOAD_32dp32b16xENS4_13SM90_TMA_LOADENS11_INS12_ILi1ELi4ELi3EEES15_NSS_INS5_IJS16_S1K_EEENS5_IJS1K_SC_EEEEEEENS4_39AutoVectorizingCopyWithAssumedAlignmentILi128EEENS4_14SM90_TMA_STOREES24_S26_S26_EEEvvEEEEvNT_6ParamsE)
        /*0d1c*/ 	.short	0x0380
        /*0d1e*/ 	.short	0x0800


	//----- nvinfo : EIATTR_SW_WAR
	.align		4
.L_55:
        /*0d20*/ 	.byte	0x04, 0x36
        /*0d22*/ 	.short	(.L_57 - .L_56)
.L_56:
        /*0d24*/ 	.word	0x00000008
.L_57:


//--------------------- .nv.callgraph             --------------------------
	.section	.nv.callgraph,"",@"SHT_CUDA_CALLGRAPH"
	.align	4
	.sectionentsize	8
	.align		4
        /*0000*/ 	.word	0x00000000
	.align		4
        /*0004*/ 	.word	0xffffffff
	.align		4
        /*0008*/ 	.word	index@(_ZN7cutlass13device_kernelINS_4gemm6kernel13GemmUniversalIN4cute5tupleIJiiiiEEENS1_10collective13CollectiveMmaINS1_35MainloopSm100TmaUmmaWarpSpecializedILi13ELi2ELi4ENS5_IJNS4_1CILi2EEENSA_ILi1EEESC_EEEEENS5_IJNSA_ILi128EEESF_NSA_ILi64EEEEEENS_10bfloat16_tENS5_IJlSC_lEEESI_SJ_NS4_8TiledMMAINS4_8MMA_AtomIJNS4_26SM100_MMA_F16BF16_2x1SM_SSISI_SI_fLi128ELi128ELNS4_4UMMA5MajorE0ELSO_0ELNSN_7ScaleInE0ELSP_0EEEEEENS4_6LayoutINS5_IJSC_SC_SC_EEENS5_IJNSA_ILi0EEESU_SU_EEEEENS5_IJNS4_10UnderscoreESX_SX_EEEEENS4_18SM100_TMA_2SM_LOADENS4_14ComposedLayoutINS4_7SwizzleILi3ELi4ELi3EEENS4_18smem_ptr_flag_bitsILi16EEENSS_INS5_IJNSA_ILi8EEESG_EEENS5_IJSG_SC_EEEEEEEvNS4_8identityES10_S1A_vS1B_EENS_8epilogue10collective18CollectiveEpilogueINS1D_23Sm100TmaWarpSpecializedILi4ELi2ELi16ELb1ELb0EEEJNS5_IJSG_SF_SG_EEENS5_IJNSS_ISG_SC_EENSS_INS5_IJNSA_ILi16EEESB_EEENS5_IJSC_SG_EEEEEEEESI_SJ_SI_SJ_NS1D_6fusion15FusionCallbacksIS1H_NS1P_17LinearCombinationISI_fSI_fLNS_15FloatRoundStyleE2EEES1I_S1O_JEEENS4_5SM1004TMEM4LOAD26SM100_TMEM_LOAD_32dp32b16xENS4_13SM90_TMA_LOADENS11_INS12_ILi1ELi4ELi3EEES15_NSS_INS5_IJS16_S1K_EEENS5_IJS1K_SC_EEEEEEENS4_39AutoVectorizingCopyWithAssumedAlignmentILi128EEENS4_14SM90_TMA_STOREES24_S26_S26_EEEvvEEEEvNT_6ParamsE)
	.align		4
        /*000c*/ 	.word	index@(__assertfail)
	.align		4
        /*0010*/ 	.word	0x00000000
	.align		4
        /*0014*/ 	.word	0xfffffffe
	.align		4
        /*0018*/ 	.word	0x00000000
	.align		4
        /*001c*/ 	.word	0xfffffffd
	.align		4
        /*0020*/ 	.word	0x00000000
	.align		4
        /*0024*/ 	.word	0xfffffffc


//--------------------- .nv.constant4             --------------------------
	.section	.nv.constant4,"a",@progbits
	.align	8
	.align		8
.nv.constant4:
        /*0000*/ 	.dword	__assertfail
	.align		8
        /*0008*/ 	.dword	__unnamed_1
	.align		8
        /*0010*/ 	.dword	__unnamed_2
	.align		8
        /*0018*/ 	.dword	_ZN39_INTERNAL_9f0bb6c9_4_k_cu_6a28ffea_33794cuda3std3__45__cpo5beginE
	.align		8
        /*0020*/ 	.dword	_ZN39_INTERNAL_9f0bb6c9_4_k_cu_6a28ffea_33794cuda3std3__45__cpo3endE
	.align		8
        /*0028*/ 	.dword	_ZN39_INTERNAL_9f0bb6c9_4_k_cu_6a28ffea_33794cuda3std3__45__cpo6cbeginE
	.align		8
        /*0030*/ 	.dword	_ZN39_INTERNAL_9f0bb6c9_4_k_cu_6a28ffea_33794cuda3std3__45__cpo4cendE
	.align		8
        /*0038*/ 	.dword	_ZN39_INTERNAL_9f0bb6c9_4_k_cu_6a28ffea_33794cuda3std3__441_GLOBAL__N__9f0bb6c9_4_k_cu_6a28ffea_33796ignoreE
	.align		8
        /*0040*/ 	.dword	_ZN39_INTERNAL_9f0bb6c9_4_k_cu_6a28ffea_33794cuda3std3__419piecewise_constructE
	.align		8
        /*0048*/ 	.dword	_ZN39_INTERNAL_9f0bb6c9_4_k_cu_6a28ffea_33794cuda3std3__48in_placeE
	.align		8
        /*0050*/ 	.dword	_ZN39_INTERNAL_9f0bb6c9_4_k_cu_6a28ffea_33794cuda3std6ranges3__45__cpo4swapE
	.align		8
        /*0058*/ 	.dword	_ZN39_INTERNAL_9f0bb6c9_4_k_cu_6a28ffea_33794cuda3std6ranges3__45__cpo9iter_moveE
	.align		8
        /*0060*/ 	.dword	_ZN39_INTERNAL_9f0bb6c9_4_k_cu_6a28ffea_33794cute7productE
	.align		8
        /*0068*/ 	.dword	_ZN39_INTERNAL_9f0bb6c9_4_k_cu_6a28ffea_33794cute1_E
	.align		8
        /*0070*/ 	.dword	$str$25
	.align		8
        /*0078*/ 	.dword	$str$26
	.align		8
        /*0080*/ 	.dword	$str$27
	.align		8
        /*0088*/ 	.dword	$str$28


//--------------------- .text._ZN7cutlass13device_kernelINS_4gemm6kernel13GemmUniversalIN4cute5tupleIJiiiiEEENS1_10collective13CollectiveMmaINS1_35MainloopSm100TmaUmmaWarpSpecializedILi13ELi2ELi4ENS5_IJNS4_1CILi2EEENSA_ILi1EEESC_EEEEENS5_IJNSA_ILi128EEESF_NSA_ILi64EEEEEENS_10bfloat16_tENS5_IJlSC_lEEESI_SJ_NS4_8TiledMMAINS4_8MMA_AtomIJNS4_26SM100_MMA_F16BF16_2x1SM_SSISI_SI_fLi128ELi128ELNS4_4UMMA5MajorE0ELSO_0ELNSN_7ScaleInE0ELSP_0EEEEEENS4_6LayoutINS5_IJSC_SC_SC_EEENS5_IJNSA_ILi0EEESU_SU_EEEEENS5_IJNS4_10UnderscoreESX_SX_EEEEENS4_18SM100_TMA_2SM_LOADENS4_14ComposedLayoutINS4_7SwizzleILi3ELi4ELi3EEENS4_18smem_ptr_flag_bitsILi16EEENSS_INS5_IJNSA_ILi8EEESG_EEENS5_IJSG_SC_EEEEEEEvNS4_8identityES10_S1A_vS1B_EENS_8epilogue10collective18CollectiveEpilogueINS1D_23Sm100TmaWarpSpecializedILi4ELi2ELi16ELb1ELb0EEEJNS5_IJSG_SF_SG_EEENS5_IJNSS_ISG_SC_EENSS_INS5_IJNSA_ILi16EEESB_EEENS5_IJSC_SG_EEEEEEEESI_SJ_SI_SJ_NS1D_6fusion15FusionCallbacksIS1H_NS1P_17LinearCombinationISI_fSI_fLNS_15FloatRoundStyleE2EEES1I_S1O_JEEENS4_5SM1004TMEM4LOAD26SM100_TMEM_LOAD_32dp32b16xENS4_13SM90_TMA_LOADENS11_INS12_ILi1ELi4ELi3EEES15_NSS_INS5_IJS16_S1K_EEENS5_IJS1K_SC_EEEEEEENS4_39AutoVectorizingCopyWithAssumedAlignmentILi128EEENS4_14SM90_TMA_STOREES24_S26_S26_EEEvvEEEEvNT_6ParamsE --------------------------
	.section	.text._ZN7cutlass13device_kernelINS_4gemm6kernel13GemmUniversalIN4cute5tupleIJiiiiEEENS1_10collective13CollectiveMmaINS1_35MainloopSm100TmaUmmaWarpSpecializedILi13ELi2ELi4ENS5_IJNS4_1CILi2EEENSA_ILi1EEESC_EEEEENS5_IJNSA_ILi128EEESF_NSA_ILi64EEEEEENS_10bfloat16_tENS5_IJlSC_lEEESI_SJ_NS4_8TiledMMAINS4_8MMA_AtomIJNS4_26SM100_MMA_F16BF16_2x1SM_SSISI_SI_fLi128ELi128ELNS4_4UMMA5MajorE0ELSO_0ELNSN_7ScaleInE0ELSP_0EEEEEENS4_6LayoutINS5_IJSC_SC_SC_EEENS5_IJNSA_ILi0EEESU_SU_EEEEENS5_IJNS4_10UnderscoreESX_SX_EEEEENS4_18SM100_TMA_2SM_LOADENS4_14ComposedLayoutINS4_7SwizzleILi3ELi4ELi3EEENS4_18smem_ptr_flag_bitsILi16EEENSS_INS5_IJNSA_ILi8EEESG_EEENS5_IJSG_SC_EEEEEEEvNS4_8identityES10_S1A_vS1B_EENS_8epilogue10collective18CollectiveEpilogueINS1D_23Sm100TmaWarpSpecializedILi4ELi2ELi16ELb1ELb0EEEJNS5_IJSG_SF_SG_EEENS5_IJNSS_ISG_SC_EENSS_INS5_IJNSA_ILi16EEESB_EEENS5_IJSC_SG_EEEEEEEESI_SJ_SI_SJ_NS1D_6fusion15FusionCallbacksIS1H_NS1P_17LinearCombinationISI_fSI_fLNS_15FloatRoundStyleE2EEES1I_S1O_JEEENS4_5SM1004TMEM4LOAD26SM100_TMEM_LOAD_32dp32b16xENS4_13SM90_TMA_LOADENS11_INS12_ILi1ELi4ELi3EEES15_NSS_INS5_IJS16_S1K_EEENS5_IJS1K_SC_EEEEEEENS4_39AutoVectorizingCopyWithAssumedAlignmentILi128EEENS4_14SM90_TMA_STOREES24_S26_S26_EEEvvEEEEvNT_6ParamsE,"ax",@progbits
	.align	128
.text._ZN7cutlass13device_kernelINS_4gemm6kernel13GemmUniversalIN4cute5tupleIJiiiiEEENS1_10collective13CollectiveMmaINS1_35MainloopSm100TmaUmmaWarpSpecializedILi13ELi2ELi4ENS5_IJNS4_1CILi2EEENSA_ILi1EEESC_EEEEENS5_IJNSA_ILi128EEESF_NSA_ILi64EEEEEENS_10bfloat16_tENS5_IJlSC_lEEESI_SJ_NS4_8TiledMMAINS4_8MMA_AtomIJNS4_26SM100_MMA_F16BF16_2x1SM_SSISI_SI_fLi128ELi128ELNS4_4UMMA5MajorE0ELSO_0ELNSN_7ScaleInE0ELSP_0EEEEEENS4_6LayoutINS5_IJSC_SC_SC_EEENS5_IJNSA_ILi0EEESU_SU_EEEEENS5_IJNS4_10UnderscoreESX_SX_EEEEENS4_18SM100_TMA_2SM_LOADENS4_14ComposedLayoutINS4_7SwizzleILi3ELi4ELi3EEENS4_18smem_ptr_flag_bitsILi16EEENSS_INS5_IJNSA_ILi8EEESG_EEENS5_IJSG_SC_EEEEEEEvNS4_8identityES10_S1A_vS1B_EENS_8epilogue10collective18CollectiveEpilogueINS1D_23Sm100TmaWarpSpecializedILi4ELi2ELi16ELb1ELb0EEEJNS5_IJSG_SF_SG_EEENS5_IJNSS_ISG_SC_EENSS_INS5_IJNSA_ILi16EEESB_EEENS5_IJSC_SG_EEEEEEEESI_SJ_SI_SJ_NS1D_6fusion15FusionCallbacksIS1H_NS1P_17LinearCombinationISI_fSI_fLNS_15FloatRoundStyleE2EEES1I_S1O_JEEENS4_5SM1004TMEM4LOAD26SM100_TMEM_LOAD_32dp32b16xENS4_13SM90_TMA_LOADENS11_INS12_ILi1ELi4ELi3EEES15_NSS_INS5_IJS16_S1K_EEENS5_IJS1K_SC_EEEEEEENS4_39AutoVectorizingCopyWithAssumedAlignmentILi128EEENS4_14SM90_TMA_STOREES24_S26_S26_EEEvvEEEEvNT_6ParamsE:
        .type           _ZN7cutlass13device_kernelINS_4gemm6kernel13GemmUniversalIN4cute5tupleIJiiiiEEENS1_10collective13CollectiveMmaINS1_35MainloopSm100TmaUmmaWarpSpecializedILi13ELi2ELi4ENS5_IJNS4_1CILi2EEENSA_ILi1EEESC_EEEEENS5_IJNSA_ILi128EEESF_NSA_ILi64EEEEEENS_10bfloat16_tENS5_IJlSC_lEEESI_SJ_NS4_8TiledMMAINS4_8MMA_AtomIJNS4_26SM100_MMA_F16BF16_2x1SM_SSISI_SI_fLi128ELi128ELNS4_4UMMA5MajorE0ELSO_0ELNSN_7ScaleInE0ELSP_0EEEEEENS4_6LayoutINS5_IJSC_SC_SC_EEENS5_IJNSA_ILi0EEESU_SU_EEEEENS5_IJNS4_10UnderscoreESX_SX_EEEEENS4_18SM100_TMA_2SM_LOADENS4_14ComposedLayoutINS4_7SwizzleILi3ELi4ELi3EEENS4_18smem_ptr_flag_bitsILi16EEENSS_INS5_IJNSA_ILi8EEESG_EEENS5_IJSG_SC_EEEEEEEvNS4_8identityES10_S1A_vS1B_EENS_8epilogue10collective18CollectiveEpilogueINS1D_23Sm100TmaWarpSpecializedILi4ELi2ELi16ELb1ELb0EEEJNS5_IJSG_SF_SG_EEENS5_IJNSS_ISG_SC_EENSS_INS5_IJNSA_ILi16EEESB_EEENS5_IJSC_SG_EEEEEEEESI_SJ_SI_SJ_NS1D_6fusion15FusionCallbacksIS1H_NS1P_17LinearCombinationISI_fSI_fLNS_15FloatRoundStyleE2EEES1I_S1O_JEEENS4_5SM1004TMEM4LOAD26SM100_TMEM_LOAD_32dp32b16xENS4_13SM90_TMA_LOADENS11_INS12_ILi1ELi4ELi3EEES15_NSS_INS5_IJS16_S1K_EEENS5_IJS1K_SC_EEEEEEENS4_39AutoVectorizingCopyWithAssumedAlignmentILi128EEENS4_14SM90_TMA_STOREES24_S26_S26_EEEvvEEEEvNT_6ParamsE,@function
        .size           _ZN7cutlass13device_kernelINS_4gemm6kernel13GemmUniversalIN4cute5tupleIJiiiiEEENS1_10collective13CollectiveMmaINS1_35MainloopSm100TmaUmmaWarpSpecializedILi13ELi2ELi4ENS5_IJNS4_1CILi2EEENSA_ILi1EEESC_EEEEENS5_IJNSA_ILi128EEESF_NSA_ILi64EEEEEENS_10bfloat16_tENS5_IJlSC_lEEESI_SJ_NS4_8TiledMMAINS4_8MMA_AtomIJNS4_26SM100_MMA_F16BF16_2x1SM_SSISI_SI_fLi128ELi128ELNS4_4UMMA5MajorE0ELSO_0ELNSN_7ScaleInE0ELSP_0EEEEEENS4_6LayoutINS5_IJSC_SC_SC_EEENS5_IJNSA_ILi0EEESU_SU_EEEEENS5_IJNS4_10UnderscoreESX_SX_EEEEENS4_18SM100_TMA_2SM_LOADENS4_14ComposedLayoutINS4_7SwizzleILi3ELi4ELi3EEENS4_18smem_ptr_flag_bitsILi16EEENSS_INS5_IJNSA_ILi8EEESG_EEENS5_IJSG_SC_EEEEEEEvNS4_8identityES10_S1A_vS1B_EENS_8epilogue10collective18CollectiveEpilogueINS1D_23Sm100TmaWarpSpecializedILi4ELi2ELi16ELb1ELb0EEEJNS5_IJSG_SF_SG_EEENS5_IJNSS_ISG_SC_EENSS_INS5_IJNSA_ILi16EEESB_EEENS5_IJSC_SG_EEEEEEEESI_SJ_SI_SJ_NS1D_6fusion15FusionCallbacksIS1H_NS1P_17LinearCombinationISI_fSI_fLNS_15FloatRoundStyleE2EEES1I_S1O_JEEENS4_5SM1004TMEM4LOAD26SM100_TMEM_LOAD_32dp32b16xENS4_13SM90_TMA_LOADENS11_INS12_ILi1ELi4ELi3EEES15_NSS_INS5_IJS16_S1K_EEENS5_IJS1K_SC_EEEEEEENS4_39AutoVectorizingCopyWithAssumedAlignmentILi128EEENS4_14SM90_TMA_STOREES24_S26_S26_EEEvvEEEEvNT_6ParamsE,(.L_x_225 - _ZN7cutlass13device_kernelINS_4gemm6kernel13GemmUniversalIN4cute5tupleIJiiiiEEENS1_10collective13CollectiveMmaINS1_35MainloopSm100TmaUmmaWarpSpecializedILi13ELi2ELi4ENS5_IJNS4_1CILi2EEENSA_ILi1EEESC_EEEEENS5_IJNSA_ILi128EEESF_NSA_ILi64EEEEEENS_10bfloat16_tENS5_IJlSC_lEEESI_SJ_NS4_8TiledMMAINS4_8MMA_AtomIJNS4_26SM100_MMA_F16BF16_2x1SM_SSISI_SI_fLi128ELi128ELNS4_4UMMA5MajorE0ELSO_0ELNSN_7ScaleInE0ELSP_0EEEEEENS4_6LayoutINS5_IJSC_SC_SC_EEENS5_IJNSA_ILi0EEESU_SU_EEEEENS5_IJNS4_10UnderscoreESX_SX_EEEEENS4_18SM100_TMA_2SM_LOADENS4_14ComposedLayoutINS4_7SwizzleILi3ELi4ELi3EEENS4_18smem_ptr_flag_bitsILi16EEENSS_INS5_IJNSA_ILi8EEESG_EEENS5_IJSG_SC_EEEEEEEvNS4_8identityES10_S1A_vS1B_EENS_8epilogue10collective18CollectiveEpilogueINS1D_23Sm100TmaWarpSpecializedILi4ELi2ELi16ELb1ELb0EEEJNS5_IJSG_SF_SG_EEENS5_IJNSS_ISG_SC_EENSS_INS5_IJNSA_ILi16EEESB_EEENS5_IJSC_SG_EEEEEEEESI_SJ_SI_SJ_NS1D_6fusion15FusionCallbacksIS1H_NS1P_17LinearCombinationISI_fSI_fLNS_15FloatRoundStyleE2EEES1I_S1O_JEEENS4_5SM1004TMEM4LOAD26SM100_TMEM_LOAD_32dp32b16xENS4_13SM90_TMA_LOADENS11_INS12_ILi1ELi4ELi3EEES15_NSS_INS5_IJS16_S1K_EEENS5_IJS1K_SC_EEEEEEENS4_39AutoVectorizingCopyWithAssumedAlignmentILi128EEENS4_14SM90_TMA_STOREES24_S26_S26_EEEvvEEEEvNT_6ParamsE)
        .other          _ZN7cutlass13device_kernelINS_4gemm6kernel13GemmUniversalIN4cute5tupleIJiiiiEEENS1_10collective13CollectiveMmaINS1_35MainloopSm100TmaUmmaWarpSpecializedILi13ELi2ELi4ENS5_IJNS4_1CILi2EEENSA_ILi1EEESC_EEEEENS5_IJNSA_ILi128EEESF_NSA_ILi64EEEEEENS_10bfloat16_tENS5_IJlSC_lEEESI_SJ_NS4_8TiledMMAINS4_8MMA_AtomIJNS4_26SM100_MMA_F16BF16_2x1SM_SSISI_SI_fLi128ELi128ELNS4_4UMMA5MajorE0ELSO_0ELNSN_7ScaleInE0ELSP_0EEEEEENS4_6LayoutINS5_IJSC_SC_SC_EEENS5_IJNSA_ILi0EEESU_SU_EEEEENS5_IJNS4_10UnderscoreESX_SX_EEEEENS4_18SM100_TMA_2SM_LOADENS4_14ComposedLayoutINS4_7SwizzleILi3ELi4ELi3EEENS4_18smem_ptr_flag_bitsILi16EEENSS_INS5_IJNSA_ILi8EEESG_EEENS5_IJSG_SC_EEEEEEEvNS4_8identityES10_S1A_vS1B_EENS_8epilogue10collective18CollectiveEpilogueINS1D_23Sm100TmaWarpSpecializedILi4ELi2ELi16ELb1ELb0EEEJNS5_IJSG_SF_SG_EEENS5_IJNSS_ISG_SC_EENSS_INS5_IJNSA_ILi16EEESB_EEENS5_IJSC_SG_EEEEEEEESI_SJ_SI_SJ_NS1D_6fusion15FusionCallbacksIS1H_NS1P_17LinearCombinationISI_fSI_fLNS_15FloatRoundStyleE2EEES1I_S1O_JEEENS4_5SM1004TMEM4LOAD26SM100_TMEM_LOAD_32dp32b16xENS4_13SM90_TMA_LOADENS11_INS12_ILi1ELi4ELi3EEES15_NSS_INS5_IJS16_S1K_EEENS5_IJS1K_SC_EEEEEEENS4_39AutoVectorizingCopyWithAssumedAlignmentILi128EEENS4_14SM90_TMA_STOREES24_S26_S26_EEEvvEEEEvNT_6ParamsE,@"STO_CUDA_ENTRY STV_DEFAULT"
_ZN7cutlass13device_kernelINS_4gemm6kernel13GemmUniversalIN4cute5tupleIJiiiiEEENS1_10collective13CollectiveMmaINS1_35MainloopSm100TmaUmmaWarpSpecializedILi13ELi2ELi4ENS5_IJNS4_1CILi2EEENSA_ILi1EEESC_EEEEENS5_IJNSA_ILi128EEESF_NSA_ILi64EEEEEENS_10bfloat16_tENS5_IJlSC_lEEESI_SJ_NS4_8TiledMMAINS4_8MMA_AtomIJNS4_26SM100_MMA_F16BF16_2x1SM_SSISI_SI_fLi128ELi128ELNS4_4UMMA5MajorE0ELSO_0ELNSN_7ScaleInE0ELSP_0EEEEEENS4_6LayoutINS5_IJSC_SC_SC_EEENS5_IJNSA_ILi0EEESU_SU_EEEEENS5_IJNS4_10UnderscoreESX_SX_EEEEENS4_18SM100_TMA_2SM_LOADENS4_14ComposedLayoutINS4_7SwizzleILi3ELi4ELi3EEENS4_18smem_ptr_flag_bitsILi16EEENSS_INS5_IJNSA_ILi8EEESG_EEENS5_IJSG_SC_EEEEEEEvNS4_8identityES10_S1A_vS1B_EENS_8epilogue10collective18CollectiveEpilogueINS1D_23Sm100TmaWarpSpecializedILi4ELi2ELi16ELb1ELb0EEEJNS5_IJSG_SF_SG_EEENS5_IJNSS_ISG_SC_EENSS_INS5_IJNSA_ILi16EEESB_EEENS5_IJSC_SG_EEEEEEEESI_SJ_SI_SJ_NS1D_6fusion15FusionCallbacksIS1H_NS1P_17LinearCombinationISI_fSI_fLNS_15FloatRoundStyleE2EEES1I_S1O_JEEENS4_5SM1004TMEM4LOAD26SM100_TMEM_LOAD_32dp32b16xENS4_13SM90_TMA_LOADENS11_INS12_ILi1ELi4ELi3EEES15_NSS_INS5_IJS16_S1K_EEENS5_IJS1K_SC_EEEEEEENS4_39AutoVectorizingCopyWithAssumedAlignmentILi128EEENS4_14SM90_TMA_STOREES24_S26_S26_EEEvvEEEEvNT_6ParamsE:
[----:B------:R-:W1:Y:S01]  /*0000*/  LDC R1, c[0x0][0x37c] ;  /* 0x0000df00ff017b82 */ /* 0x000e620000000800 */
[----:B------:R-:W2:Y:S01]  /*0010*/  S2R R72, SR_TID.X ;  /* 0x0000000000487919 */ /* 0x000ea20000002100 */
[----:B------:R-:W3:Y:S06]  /*0020*/  LDCU.64 UR6, c[0x0][0x890] ;  /* 0x00011200ff0677ac */ /* 0x000eec0008000a00 */
[----:B------:R-:W4:Y:S01]  /*0030*/  S2UR UR37, SR_CgaCtaId ;  /* 0x00000000002579c3 */ /* 0x000f220000008800 */
[----:B------:R-:W-:Y:S02]  /*0040*/  PRMT R59, RZ, 0x7610, R59 ;  /* 0x00007610ff3b7816 */ /* 0x000fe4000000003b */
[----:B------:R-:W-:Y:S01]  /*0050*/  ELECT P1, URZ, PT ;  /* 0x0000000000ff782f */ /* 0x000fe20003820000 */
[----:B------:R-:W1:Y:S01]  /*0060*/  LDCU.64 UR46, c[0x0][0x358] ;  /* 0x00006b00ff2e77ac */ /* 0x000e620008000a00 */
[----:B---3--:R-:W-:-:S04]  /*0070*/  UISETP.NE.U32.AND UP0, UPT, UR6, URZ, UPT ;  /* 0x000000ff0600728c */ /* 0x008fc8000bf05070 */
[----:B------:R-:W-:Y:S02]  /*0080*/  UISETP.NE.AND.EX UP0, UPT, UR7, URZ, UPT, UP0 ;  /* 0x000000ff0700728c */ /* 0x000fe4000bf05300 */
[----:B----4-:R-:W-:Y:S02]  /*0090*/  ULOP3.LUT UR5, UR37, 0x1, URZ, 0xc0, !UPT ;  /* 0x0000000125057892 */ /* 0x010fe4000f8ec0ff */
[----:B------:R-:W-:Y:S01]  /*00a0*/  ULOP3.LUT UR4, UR37, 0x1, URZ, 0x3c, !UPT ;  /* 0x0000000125047892 */ /* 0x000fe2000f8e3cff */
[----:B--2---:R-:W-:-:S05]  /*00b0*/  SHF.R.U32.HI R66, RZ, 0x5, R72 ;  /* 0x00000005ff427819 */ /* 0x004fca0000011648 */
[----:B------:R-:W2:Y:S02]  /*00c0*/  SHFL.IDX PT, R0, R66, RZ, 0x1f ;  /* 0x00001fff42007589 */ /* 0x000ea400000e0000 */
[----:B--2---:R-:W-:Y:S01]  /*00d0*/  R2UR UR10, R0 ;  /* 0x00000000000a72ca */ /* 0x004fe200000e0000 */
[----:B-1----:R-:W-:-:S14]  /*00e0*/  BRA.U UP0, `(.L_x_0) ;  /* 0x00000001002c7547 */ /* 0x002fdc000b800000 */
[----:B------:R-:W1:Y:S02]  /*00f0*/  LDCU.64 UR8, c[0x0][0x888] ;  /* 0x00011100ff0877ac */ /* 0x000e640008000a00 */
[----:B-1----:R-:W-:-:S04]  /*0100*/  UISETP.NE.U32.AND UP0, UPT, UR8, URZ, UPT ;  /* 0x000000ff0800728c */ /* 0x002fc8000bf05070 */
[----:B------:R-:W-:-:S09]  /*0110*/  UISETP.NE.AND.EX UP0, UPT, UR9, URZ, UPT, UP0 ;  /* 0x000000ff0900728c */ /* 0x000fd2000bf05300 */
[----:B------:R-:W-:Y:S05]  /*0120*/  BRA.U !UP0, `(.L_x_1) ;  /* 0x0000000108107547 */ /* 0x000fea000b800000 */
[----:B------:R-:W1:Y:S02]  /*0130*/  LDC.64 R2, c[0x0][0x888] ;  /* 0x00022200ff027b82 */ /* 0x000e640000000a00 */
[----:B-1----:R1:W5:Y:S01]  /*0140*/  LDG.E R35, desc[UR46][R2.64] ;  /* 0x0000002e02237981 */ /* 0x002362000c1e1900 */
[----:B------:R-:W-:Y:S01]  /*0150*/  HFMA2 R59, -RZ, RZ, 0, 5.9604644775390625e-08 ;  /* 0x00000001ff3b7431 */ /* 0x000fe200000001ff */
[----:B------:R-:W-:Y:S05]  /*0160*/  BRA `(.L_x_0) ;  /* 0x00000000000c7947 */ /* 0x000fea0003800000 */
.L_x_1:
[----:B------:R-:W1:Y:S01]  /*0170*/  LDCU UR8, c[0x0][0x880] ;  /* 0x00011000ff0877ac */ /* 0x000e620008000800 */
[----:B------:R-:W-:Y:S01]  /*0180*/  HFMA2 R59, -RZ, RZ, 0, 5.9604644775390625e-08 ;  /* 0x00000001ff3b7431 */ /* 0x000fe200000001ff */
[----:B-1----:R-:W-:-:S07]  /*0190*/  MOV R35, UR8 ;  /* 0x0000000800237c02 */ /* 0x002fce0008000f00 */
.L_x_0:
[----:B------:R-:W2:Y:S02]  /*01a0*/  LDCU.64 UR8, c[0x0][0x8b0] ;  /* 0x00011600ff0877ac */ /* 0x000ea40008000a00 */
[----:B--2---:R-:W-:-:S04]  /*01b0*/  UISETP.NE.U32.AND UP0, UPT, UR8, URZ, UPT ;  /* 0x000000ff0800728c */ /* 0x004fc8000bf05070 */
[----:B------:R-:W-:-:S09]  /*01c0*/  UISETP.NE.AND.EX UP0, UPT, UR9, URZ, UPT, UP0 ;  /* 0x000000ff0900728c */ /* 0x000fd2000bf05300 */
[----:B------:R-:W-:Y:S05]  /*01d0*/  BRA.U UP0, `(.L_x_2) ;  /* 0x0000000100247547 */ /* 0x000fea000b800000 */
[----:B------:R-:W2:Y:S02]  /*01e0*/  LDCU.64 UR8, c[0x0][0x8a8] ;  /* 0x00011500ff0877ac */ /* 0x000ea40008000a00 */
[----:B--2---:R-:W-:-:S04]  /*01f0*/  UISETP.NE.U32.AND UP0, UPT, UR8, URZ, UPT ;  /* 0x000000ff0800728c */ /* 0x004fc8000bf05070 */
[----:B------:R-:W-:-:S09]  /*0200*/  UISETP.NE.AND.EX UP0, UPT, UR9, URZ, UPT, UP0 ;  /* 0x000000ff0900728c */ /* 0x000fd2000bf05300 */
[----:B------:R-:W-:Y:S05]  /*0210*/  BRA.U !UP0, `(.L_x_3) ;  /* 0x00000001080c7547 */ /* 0x000fea000b800000 */
[----:B------:R-:W2:Y:S02]  /*0220*/  LDC.64 R32, c[0x0][0x8a8] ;  /* 0x00022a00ff207b82 */ /* 0x000ea40000000a00 */
[----:B--2---:R2:W5:Y:S01]  /*0230*/  LDG.E R32, desc[UR46][R32.64] ;  /* 0x0000002e20207981 */ /* 0x004562000c1e1900 */
[----:B------:R-:W-:Y:S05]  /*0240*/  BRA `(.L_x_2) ;  /* 0x0000000000087947 */ /* 0x000fea0003800000 */
.L_x_3:
[----:B------:R-:W2:Y:S02]  /*0250*/  LDCU UR8, c[0x0][0x8a0] ;  /* 0x00011400ff0877ac */ /* 0x000ea40008000800 */
[----:B--2---:R-:W-:Y:S02]  /*0260*/  MOV R32, UR8 ;  /* 0x0000000800207c02 */ /* 0x004fe40008000f00 */
.L_x_2:
[----:B------:R-:W-:Y:S01]  /*0270*/  IMAD.U32 R0, RZ, RZ, UR10 ;  /* 0x0000000aff007e24 */ /* 0x000fe2000f8e00ff */
[----:B------:R-:W-:Y:S04]  /*0280*/  BSSY.RECONVERGENT B0, `(.L_x_4) ;  /* 0x000000c000007945 */ /* 0x000fe80003800200 */
[C---:B------:R-:W-:Y:S02]  /*0290*/  ISETP.NE.OR P2, PT, R0.reuse, 0x1, !P1 ;  /* 0x000000010000780c */ /* 0x040fe40004f45670 */
[----:B------:R-:W-:-:S11]  /*02a0*/  ISETP.NE.OR P0, PT, R0, 0x3, !P1 ;  /* 0x000000030000780c */ /* 0x000fd60004f05670 */
[----:B------:R-:W-:Y:S05]  /*02b0*/  @P2 BRA `(.L_x_5) ;  /* 0x0000000000202947 */ /* 0x000fea0003800000 */
[----:B------:R-:W3:Y:S02]  /*02c0*/  LDCU.64 UR8, c[0x0][0x348] ;  /* 0x00006900ff0877ac */ /* 0x000ee40008000a00 */
[----:B---3--:R-:W-:Y:S02]  /*02d0*/  UIADD3 UR12, UP1, UPT, UR8, 0x80, URZ ;  /* 0x00000080080c7890 */ /* 0x008fe4000ff3e0ff */
[----:B------:R-:W-:Y:S02]  /*02e0*/  UIADD3 UR8, UP0, UPT, UR8, 0x180, URZ ;  /* 0x0000018008087890 */ /* 0x000fe4000ff1e0ff */
[----:B------:R-:W-:Y:S02]  /*02f0*/  UIADD3.X UR13, UPT, UPT, URZ, UR9, URZ, UP1, !UPT ;  /* 0x00000009ff0d7290 */ /* 0x000fe40008ffe4ff */
[----:B------:R-:W-:-:S07]  /*0300*/  UIADD3.X UR9, UPT, UPT, URZ, UR9, URZ, UP0, !UPT ;  /* 0x00000009ff097290 */ /* 0x000fce00087fe4ff */
[----:B------:R3:W-:Y:S02]  /*0310*/  UTMACCTL.PF [UR12] ;  /* 0x000000000c0079b9 */ /* 0x0007e40008040000 */
[----:B------:R3:W-:Y:S02]  /*0320*/  UTMACCTL.PF [UR8] ;  /* 0x00000000080079b9 */ /* 0x0007e40008040000 */
[----:B---3--:R-:W-:Y:S01]  /*0330*/  NOP ;  /* 0x0000000000007918 */ /* 0x008fe20000000000 */
.L_x_5:
[----:B------:R-:W-:Y:S05]  /*0340*/  BSYNC.RECONVERGENT B0 ;  /* 0x0000000000007941 */ /* 0x000fea0003800200 */
.L_x_4:
[----:B------:R-:W-:Y:S04]  /*0350*/  BSSY.RECONVERGENT B0, `(.L_x_6) ;  /* 0x000000a000007945 */ /* 0x000fe80003800200 */
        /* <DEDUP_REMOVED lines=9> */
.L_x_7:
[----:B------:R-:W-:Y:S05]  /*03f0*/  BSYNC.RECONVERGENT B0 ;  /* 0x0000000000007941 */ /* 0x000fea0003800200 */
.L_x_6:
[----:B------:R-:W3:Y:S01]  /*0400*/  LDCU.64 UR8, c[0x0][0x888] ;  /* 0x00011100ff0877ac */ /* 0x000ee20008000a00 */
[----:B------:R-:W-:Y:S02]  /*0410*/  UISETP.EQ.U32.AND UP1, UPT, UR6, URZ, UPT ;  /* 0x000000ff0600728c */ /* 0x000fe4000bf22070 */
[----:B------:R-:W-:Y:S02]  /*0420*/  UPLOP3.LUT UP5, UPT, UPT, UPT, UPT, 0x80, 0x8 ;  /* 0x000000000008789c */ /* 0x000fe40003faf070 */
[----:B---3--:R-:W-:-:S04]  /*0430*/  UISETP.NE.U32.AND UP0, UPT, UR8, URZ, UPT ;  /* 0x000000ff0800728c */ /* 0x008fc8000bf05070 */
[----:B------:R-:W-:-:S04]  /*0440*/  UISETP.NE.AND.EX UP0, UPT, UR9, URZ, UPT, UP0 ;  /* 0x000000ff0900728c */ /* 0x000fc8000bf05300 */
[----:B------:R-:W-:-:S04]  /*0450*/  UISETP.EQ.OR.EX UP2, UPT, UR7, URZ, !UP0, UP1 ;  /* 0x000000ff0700728c */ /* 0x000fc8000c742710 */
[----:B------:R-:W-:-:S05]  /*0460*/  UP2UR UR50, UPR, URZ, 0x4 ;  /* 0x00000004ff327883 */ /* 0x000fca0008000000 */
[----:B------:R-:W-:Y:S07]  /*0470*/  BRA.U !UP2, `(.L_x_8) ;  /* 0x000000010a207547 */ /* 0x000fee000b800000 */
[----:B------:R-:W-:Y:S01]  /*0480*/  UISETP.NE.U32.AND UP2, UPT, UR6, URZ, UPT ;  /* 0x000000ff0600728c */ /* 0x000fe2000bf45070 */
[----:B-----5:R-:W-:Y:S01]  /*0490*/  FSETP.NEU.AND P0, PT, R35, RZ, PT ;  /* 0x000000ff2300720b */ /* 0x020fe20003f0d000 */
[----:B------:R-:W-:Y:S02]  /*04a0*/  USEL UR6, URZ, 0xffffffff, UP0 ;  /* 0xffffffffff067887 */ /* 0x000fe40008000000 */
[----:B------:R-:W-:-:S10]  /*04b0*/  UISETP.NE.AND.EX UP2, UPT, UR7, URZ, UPT, UP2 ;  /* 0x000000ff0700728c */ /* 0x000fd4000bf45320 */
[----:B------:R-:W-:Y:S01]  /*04c0*/  VOTEU.ANY UP1, P0 ;  /* 0x0000000000ff7886 */ /* 0x000fe20000020100 */
[----:B------:R-:W-:-:S04]  /*04d0*/  @!UP2 USEL UR6, URZ, 0xffffffff, UP1 ;  /* 0xffffffffff06a887 */ /* 0x000fc80008800000 */
[----:B------:R-:W-:-:S04]  /*04e0*/  ULOP3.LUT UR6, UR6, 0x1, URZ, 0xc0, !UPT ;  /* 0x0000000106067892 */ /* 0x000fc8000f8ec0ff */
[----:B------:R-:W-:-:S11]  /*04f0*/  UISETP.NE.U32.AND UP5, UPT, UR6, 0x1, UPT ;  /* 0x000000010600788c */ /* 0x000fd6000bfa5070 */
.L_x_8:
[----:B------:R-:W3:Y:S01]  /*0500*/  SHFL.IDX PT, R0, R66, RZ, 0x1f ;  /* 0x00001fff42007589 */ /* 0x000ee200000e0000 */
[----:B------:R-:W-:-:S04]  /*0510*/  UISETP.NE.AND UP1, UPT, UR10, 0x2, UPT ;  /* 0x000000020a00788c */ /* 0x000fc8000bf25270 */
[----:B------:R-:W-:Y:S02]  /*0520*/  UISETP.EQ.AND UP2, UPT, UR5, URZ, !UP1 ;  /* 0x000000ff0500728c */ /* 0x000fe4000cf42270 */
[----:B------:R-:W-:-:S04]  /*0530*/  USEL UR6, URZ, 0x1, UP1 ;  /* 0x00000001ff067887 */ /* 0x000fc80008800000 */
[----:B------:R-:W-:Y:S02]  /*0540*/  PLOP3.LUT P5, PT, P1, PT, UP2, 0x80, 0x8 ;  /* 0x000000000008781c */ /* 0x000fe40000faf028 */
[----:B---3--:R-:W-:-:S13]  /*0550*/  ISETP.NE.AND P0, PT, R0, RZ, PT ;  /* 0x000000ff0000720c */ /* 0x008fda0003f05270 */
[----:B------:R-:W-:Y:S05]  /*0560*/  @P0 BRA `(.L_x_9) ;  /* 0x0000000000980947 */ /* 0x000fea0003800000 */
[----:B------:R-:W-:Y:S01]  /*0570*/  ELECT P0, URZ, PT ;  /* 0x0000000000ff782f */ /* 0x000fe20003800000 */
[----:B------:R-:W-:-:S12]  /*0580*/  BSSY.RECONVERGENT B0, `(.L_x_9) ;  /* 0x0000024000007945 */ /* 0x000fd80003800200 */
[----:B------:R-:W-:Y:S05]  /*0590*/  @!P0 BRA `(.L_x_10) ;  /* 0x0000000000888947 */ /* 0x000fea0003800000 */
[----:B------:R-:W-:Y:S01]  /*05a0*/  UMOV UR8, 0x400 ;  /* 0x0000040000087882 */ /* 0x000fe20000000000 */
[----:B------:R-:W-:Y:S01]  /*05b0*/  UMOV UR7, 0x1 ;  /* 0x0000000100077882 */ /* 0x000fe20000000000 */
[----:B------:R-:W-:Y:S02]  /*05c0*/  ULEA UR8, UR37, UR8, 0x18 ;  /* 0x0000000825087291 */ /* 0x000fe4000f8ec0ff */
[----:B------:R-:W-:-:S04]  /*05d0*/  UIADD3 UR12, UPT, UPT, -UR7, 0x100000, URZ ;  /* 0x00100000070c7890 */ /* 0x000fc8000fffe1ff */
[----:B------:R-:W-:Y:S02]  /*05e0*/  USHF.L.U32 UR13, UR12, 0xb, URZ ;  /* 0x0000000b0c0d7899 */ /* 0x000fe400080006ff */
[----:B------:R-:W-:Y:S01]  /*05f0*/  USHF.L.U32 UR12, UR12, 0x1, URZ ;  /* 0x000000010c0c7899 */ /* 0x000fe200080006ff */
[----:B------:R-:W3:Y:S11]  /*0600*/  FENCE.VIEW.ASYNC.S ;  /* 0x00000000000073c6 */ /* 0x000ef60000000000 */
[----:B---3--:R3:W4:Y:S01]  /*0610*/  SYNCS.EXCH.64 URZ, [UR8], UR12 ;  /* 0x0000000c08ff75b2 */ /* 0x0087220008000100 */
[----:B------:R3:W1:Y:S01]  /*0620*/  SYNCS.EXCH.64 URZ, [UR8+0x68], UR12 ;  /* 0x0000680c08ff75b2 */ /* 0x0006620008000100 */
        /* <DEDUP_REMOVED lines=23> */
[----:B------:R3:W1:Y:S02]  /*07a0*/  SYNCS.EXCH.64 URZ, [UR8+0xc8], UR12 ;  /* 0x0000c80c08ff75b2 */ /* 0x0006640008000100 */
[----:B---34-:R-:W-:Y:S01]  /*07b0*/  NOP ;  /* 0x0000000000007918 */ /* 0x018fe20000000000 */
.L_x_10:
[----:B------:R-:W-:Y:S05]  /*07c0*/  BSYNC.RECONVERGENT B0 ;  /* 0x0000000000007941 */ /* 0x000fea0003800200 */
.L_x_9:
[----:B------:R-:W3:Y:S01]  /*07d0*/  SHFL.IDX PT, R0, R66, RZ, 0x1f ;  /* 0x00001fff42007589 */ /* 0x000ee200000e0000 */
[----:B------:R-:W-:Y:S01]  /*07e0*/  NOP ;  /* 0x0000000000007918 */ /* 0x000fe20000000000 */
[----:B---3--:R-:W-:-:S13]  /*07f0*/  ISETP.NE.AND P0, PT, R0, 0x1, PT ;  /* 0x000000010000780c */ /* 0x008fda0003f05270 */
[----:B------:R-:W-:Y:S05]  /*0800*/  @P0 BRA `(.L_x_11) ;  /* 0x0000000000540947 */ /* 0x000fea0003800000 */
[----:B------:R-:W-:Y:S01]  /*0810*/  UMOV UR9, 0x400 ;  /* 0x0000040000097882 */ /* 0x000fe20000000000 */
[----:B------:R-:W-:Y:S01]  /*0820*/  UMOV UR8, 0x20 ;  /* 0x0000002000087882 */ /* 0x000fe20000000000 */
[----:B------:R-:W-:Y:S01]  /*0830*/  UMOV UR7, 0x80 ;  /* 0x0000008000077882 */ /* 0x000fe20000000000 */
[----:B------:R-:W-:Y:S02]  /*0840*/  ULEA UR9, UR37, UR9, 0x18 ;  /* 0x0000000925097291 */ /* 0x000fe4000f8ec0ff */
[----:B------:R-:W-:-:S04]  /*0850*/  UIADD3 UR12, UPT, UPT, -UR8, 0x100000, URZ ;  /* 0x00100000080c7890 */ /* 0x000fc8000fffe1ff */
[----:B------:R-:W-:Y:S02]  /*0860*/  USHF.L.U32 UR13, UR12, 0xb, URZ ;  /* 0x0000000b0c0d7899 */ /* 0x000fe400080006ff */
[----:B------:R-:W-:Y:S02]  /*0870*/  USHF.L.U32 UR12, UR12, 0x1, URZ ;  /* 0x000000010c0c7899 */ /* 0x000fe400080006ff */
[----:B------:R-:W-:-:S04]  /*0880*/  UIADD3 UR14, UPT, UPT, -UR7, 0x100000, URZ ;  /* 0x00100000070e7890 */ /* 0x000fc8000fffe1ff */
[----:B------:R-:W-:Y:S02]  /*0890*/  USHF.L.U32 UR15, UR14, 0xb, URZ ;  /* 0x0000000b0e0f7899 */ /* 0x000fe400080006ff */
[----:B------:R-:W-:Y:S01]  /*08a0*/  USHF.L.U32 UR14, UR14, 0x1, URZ ;  /* 0x000000010e0e7899 */ /* 0x000fe200080006ff */
[----:B------:R-:W-:Y:S01]  /*08b0*/  ELECT P0, URZ, PT ;  /* 0x0000000000ff782f */ /* 0x000fe20003800000 */
[----:B------:R-:W3:Y:S02]  /*08c0*/  FENCE.VIEW.ASYNC.S ;  /* 0x00000000000073c6 */ /* 0x000ee40000000000 */
[----:B---3--:R3:W4:Y:S08]  /*08d0*/  SYNCS.EXCH.64 URZ, [UR9+0xd0], UR12 ;  /* 0x0000d00c09ff75b2 */ /* 0x0087300008000100 */
[----:B------:R3:W1:Y:S01]  /*08e0*/  SYNCS.EXCH.64 URZ, [UR9+0xf0], UR14 ;  /* 0x0000f00e09ff75b2 */ /* 0x0006620008000100 */
[----:B------:R3:W1:Y:S01]  /*08f0*/  SYNCS.EXCH.64 URZ, [UR9+0xd8], UR12 ;  /* 0x0000d80c09ff75b2 */ /* 0x0006620008000100 */
[----:B------:R3:W1:Y:S01]  /*0900*/  SYNCS.EXCH.64 URZ, [UR9+0xf8], UR14 ;  /* 0x0000f80e09ff75b2 */ /* 0x0006620008000100 */
[----:B------:R3:W1:Y:S01]  /*0910*/  SYNCS.EXCH.64 URZ, [UR9+0xe0], UR12 ;  /* 0x0000e00c09ff75b2 */ /* 0x0006620008000100 */
[----:B------:R3:W1:Y:S01]  /*0920*/  SYNCS.EXCH.64 URZ, [UR9+0x100], UR14 ;  /* 0x0001000e09ff75b2 */ /* 0x0006620008000100 */
[----:B------:R3:W1:Y:S01]  /*0930*/  SYNCS.EXCH.64 URZ, [UR9+0xe8], UR12 ;  /* 0x0000e80c09ff75b2 */ /* 0x0006620008000100 */
[----:B------:R3:W1:Y:S01]  /*0940*/  SYNCS.EXCH.64 URZ, [UR9+0x108], UR14 ;  /* 0x0001080e09ff75b2 */ /* 0x0006620008000100 */
[----:B------:R-:W-:Y:S01]  /*0950*/  NOP ;  /* 0x0000000000007918 */ /* 0x000fe20000000000 */
.L_x_11:
[----:B------:R-:W2:Y:S01]  /*0960*/  SHFL.IDX PT, R0, R66, RZ, 0x1f ;  /* 0x00001fff42007589 */ /* 0x000ea200000e0000 */
[----:B------:R-:W-:Y:S01]  /*0970*/  NOP ;  /* 0x0000000000007918 */ /* 0x000fe20000000000 */
[----:B--2---:R-:W-:-:S13]  /*0980*/  ISETP.NE.AND P0, PT, R0, 0x3, PT ;  /* 0x000000030000780c */ /* 0x004fda0003f05270 */
[----:B------:R-:W-:Y:S05]  /*0990*/  @P0 BRA `(.L_x_12) ;  /* 0x00000000002c0947 */ /* 0x000fea0003800000 */
[----:B------:R-:W-:Y:S01]  /*09a0*/  UMOV UR8, 0x400 ;  /* 0x0000040000087882 */ /* 0x000fe20000000000 */
[----:B------:R-:W-:Y:S01]  /*09b0*/  UMOV UR7, 0x20 ;  /* 0x0000002000077882 */ /* 0x000fe20000000000 */
[----:B------:R-:W-:Y:S02]  /*09c0*/  ULEA UR8, UR37, UR8, 0x18 ;  /* 0x0000000825087291 */ /* 0x000fe4000f8ec0ff */
[----:B---3--:R-:W-:-:S04]  /*09d0*/  UIADD3 UR12, UPT, UPT, -UR7, 0x100000, URZ ;  /* 0x00100000070c7890 */ /* 0x008fc8000fffe1ff */
[----:B------:R-:W-:Y:S02]  /*09e0*/  USHF.L.U32 UR13, UR12, 0xb, URZ ;  /* 0x0000000b0c0d7899 */ /* 0x000fe400080006ff */
[----:B------:R-:W-:Y:S01]  /*09f0*/  USHF.L.U32 UR12, UR12, 0x1, URZ ;  /* 0x000000010c0c7899 */ /* 0x000fe200080006ff */
[----:B------:R-:W-:Y:S01]  /*0a00*/  ELECT P0, URZ, PT ;  /* 0x0000000000ff782f */ /* 0x000fe20003800000 */
[----:B------:R-:W2:Y:S10]  /*0a10*/  FENCE.VIEW.ASYNC.S ;  /* 0x00000000000073c6 */ /* 0x000eb40000000000 */
[----:B--2---:R2:W3:Y:S01]  /*0a20*/  SYNCS.EXCH.64 URZ, [UR8+0x110], UR12 ;  /* 0x0001100c08ff75b2 */ /* 0x0044e20008000100 */
[----:B------:R2:W1:Y:S01]  /*0a30*/  SYNCS.EXCH.64 URZ, [UR8+0x118], UR12 ;  /* 0x0001180c08ff75b2 */ /* 0x0004620008000100 */
[----:B------:R-:W-:Y:S01]  /*0a40*/  NOP ;  /* 0x0000000000007918 */ /* 0x000fe20000000000 */
.L_x_12:
[----:B------:R-:W4:Y:S01]  /*0a50*/  SHFL.IDX PT, R0, R66, RZ, 0x1f ;  /* 0x00001fff42007589 */ /* 0x000f2200000e0000 */
[----:B------:R-:W-:Y:S01]  /*0a60*/  NOP ;  /* 0x0000000000007918 */ /* 0x000fe20000000000 */
[----:B----4-:R-:W-:-:S13]  /*0a70*/  ISETP.NE.AND P0, PT, R0, 0x4, PT ;  /* 0x000000040000780c */ /* 0x010fda0003f05270 */
[----:B------:R-:W-:Y:S05]  /*0a80*/  @P0 BRA `(.L_x_13) ;  /* 0x0000000000480947 */ /* 0x000fea0003800000 */
[----:B---3--:R-:W-:Y:S01]  /*0a90*/  UMOV UR9, 0x1e0 ;  /* 0x000001e000097882 */ /* 0x008fe20000000000 */
[----:B--2---:R-:W-:Y:S01]  /*0aa0*/  UMOV UR8, 0x400 ;  /* 0x0000040000087882 */ /* 0x004fe20000000000 */
[----:B------:R-:W-:Y:S01]  /*0ab0*/  USEL UR9, UR9, 0x1a0, UP5 ;  /* 0x000001a009097887 */ /* 0x000fe2000a800000 */
        /* <DEDUP_REMOVED lines=9> */
[----:B------:R-:W2:Y:S02]  /*0b50*/  FENCE.VIEW.ASYNC.S ;  /* 0x00000000000073c6 */ /* 0x000ea40000000000 */
[----:B--2---:R4:W2:Y:S08]  /*0b60*/  SYNCS.EXCH.64 URZ, [UR8+0x120], UR12 ;  /* 0x0001200c08ff75b2 */ /* 0x0048b00008000100 */
[----:B------:R4:W3:Y:S01]  /*0b70*/  SYNCS.EXCH.64 URZ, [UR8+0x130], UR14 ;  /* 0x0001300e08ff75b2 */ /* 0x0008e20008000100 */
[----:B------:R4:W1:Y:S01]  /*0b80*/  SYNCS.EXCH.64 URZ, [UR8+0x128], UR12 ;  /* 0x0001280c08ff75b2 */ /* 0x0008620008000100 */
[----:B------:R4:W1:Y:S02]  /*0b90*/  SYNCS.EXCH.64 URZ, [UR8+0x138], UR14 ;  /* 0x0001380e08ff75b2 */ /* 0x0008640008000100 */
[----:B----4-:R-:W-:Y:S01]  /*0ba0*/  NOP ;  /* 0x0000000000007918 */ /* 0x010fe20000000000 */
.L_x_13:
[----:B------:R-:W4:Y:S01]  /*0bb0*/  SHFL.IDX PT, R0, R66, RZ, 0x1f ;  /* 0x00001fff42007589 */ /* 0x000f2200000e0000 */
[----:B------:R-:W-:Y:S01]  /*0bc0*/  NOP ;  /* 0x0000000000007918 */ /* 0x000fe20000000000 */
[----:B----4-:R-:W-:-:S13]  /*0bd0*/  ISETP.NE.AND P0, PT, R0, 0x5, PT ;  /* 0x000000050000780c */ /* 0x010fda0003f05270 */
[----:B------:R-:W-:Y:S05]  /*0be0*/  @P0 BRA `(.L_x_14) ;  /* 0x0000000000540947 */ /* 0x000fea0003800000 */
[----:B---3--:R-:W-:Y:S01]  /*0bf0*/  UMOV UR9, 0x400 ;  /* 0x0000040000097882 */ /* 0x008fe20000000000 */
[----:B--2---:R-:W-:Y:S01]  /*0c00*/  UMOV UR8, 0x1 ;  /* 0x0000000100087882 */ /* 0x004fe20000000000 */
        /* <DEDUP_REMOVED lines=13> */
[----:B------:R4:W1:Y:S01]  /*0ce0*/  SYNCS.EXCH.64 URZ, [UR9+0x168], UR14 ;  /* 0x0001680e09ff75b2 */ /* 0x0008620008000100 */
[----:B------:R4:W1:Y:S01]  /*0cf0*/  SYNCS.EXCH.64 URZ, [UR9+0x150], UR12 ;  /* 0x0001500c09ff75b2 */ /* 0x0008620008000100 */
[----:B------:R4:W1:Y:S01]  /*0d00*/  SYNCS.EXCH.64 URZ, [UR9+0x170], UR14 ;  /* 0x0001700e09ff75b2 */ /* 0x0008620008000100 */
[----:B------:R4:W1:Y:S01]  /*0d10*/  SYNCS.EXCH.64 URZ, [UR9+0x158], UR12 ;  /* 0x0001580c09ff75b2 */ /* 0x0008620008000100 */
[----:B------:R4:W1:Y:S02]  /*0d20*/  SYNCS.EXCH.64 URZ, [UR9+0x178], UR14 ;  /* 0x0001780e09ff75b2 */ /* 0x0008640008000100 */
[----:B----4-:R-:W-:Y:S01]  /*0d30*/  NOP ;  /* 0x0000000000007918 */ /* 0x010fe20000000000 */
.L_x_14:
[----:B------:R-:W4:Y:S01]  /*0d40*/  SHFL.IDX PT, R0, R66, RZ, 0x1f ;  /* 0x00001fff42007589 */ /* 0x000f2200000e0000 */
[----:B------:R-:W-:Y:S01]  /*0d50*/  ISETP.NE.OR P1, PT, RZ, UR10, !P1 ;  /* 0x0000000aff007c0c */ /* 0x000fe2000cf25670 */
[----:B------:R-:W-:Y:S01]  /*0d60*/  NOP ;  /* 0x0000000000007918 */ /* 0x000fe20000000000 */
[----:B----4-:R-:W-:-:S13]  /*0d70*/  ISETP.NE.AND P0, PT, R0, 0x3, PT ;  /* 0x000000030000780c */ /* 0x010fda0003f05270 */
[----:B------:R-:W-:Y:S05]  /*0d80*/  @P0 BRA `(.L_x_15) ;  /* 0x0000000000340947 */ /* 0x000fea0003800000 */
[----:B--2---:R-:W-:Y:S01]  /*0d90*/  UMOV UR8, 0x400 ;  /* 0x0000040000087882 */ /* 0x004fe20000000000 */
[----:B------:R-:W-:Y:S01]  /*0da0*/  UMOV UR7, 0x20 ;  /* 0x0000002000077882 */ /* 0x000fe20000000000 */
[----:B------:R-:W-:Y:S02]  /*0db0*/  ULEA UR8, UR37, UR8, 0x18 ;  /* 0x0000000825087291 */ /* 0x000fe4000f8ec0ff */
[----:B---3--:R-:W-:-:S04]  /*0dc0*/  UIADD3 UR12, UPT, UPT, -UR7, 0x100000, URZ ;  /* 0x00100000070c7890 */ /* 0x008fc8000fffe1ff */
[----:B------:R-:W-:Y:S02]  /*0dd0*/  USHF.L.U32 UR13, UR12, 0xb, URZ ;  /* 0x0000000b0c0d7899 */ /* 0x000fe400080006ff */
[----:B------:R-:W-:Y:S01]  /*0de0*/  USHF.L.U32 UR12, UR12, 0x1, URZ ;  /* 0x000000010c0c7899 */ /* 0x000fe200080006ff */
[----:B------:R-:W-:Y:S01]  /*0df0*/  ELECT P0, URZ, PT ;  /* 0x0000000000ff782f */ /* 0x000fe20003800000 */
[----:B------:R-:W2:Y:S10]  /*0e00*/  FENCE.VIEW.ASYNC.S ;  /* 0x00000000000073c6 */ /* 0x000eb40000000000 */
[----:B--2---:R4:W2:Y:S01]  /*0e10*/  SYNCS.EXCH.64 URZ, [UR8+0x180], UR12 ;  /* 0x0001800c08ff75b2 */ /* 0x0048a20008000100 */
[----:B------:R4:W3:Y:S01]  /*0e20*/  SYNCS.EXCH.64 URZ, [UR8+0x190], UR12 ;  /* 0x0001900c08ff75b2 */ /* 0x0008e20008000100 */
[----:B------:R4:W1:Y:S01]  /*0e30*/  SYNCS.EXCH.64 URZ, [UR8+0x188], UR12 ;  /* 0x0001880c08ff75b2 */ /* 0x0008620008000100 */
[----:B------:R4:W1:Y:S02]  /*0e40*/  SYNCS.EXCH.64 URZ, [UR8+0x198], UR12 ;  /* 0x0001980c08ff75b2 */ /* 0x0008640008000100 */
[----:B----4-:R-:W-:Y:S01]  /*0e50*/  NOP ;  /* 0x0000000000007918 */ /* 0x010fe20000000000 */
.L_x_15:
[----:B------:R-:W-:Y:S01]  /*0e60*/  VOTEU.ALL UP1, P1 ;  /* 0x0000000000ff7886 */ /* 0x000fe20000820000 */
[----:B--2---:R-:W2:Y:S01]  /*0e70*/  LDCU UR8, c[0x0][0x36c] ;  /* 0x00006d80ff0877ac */ /* 0x004ea20008000800 */
[----:B------:R-:W-:Y:S01]  /*0e80*/  NOP ;  /* 0x0000000000007918 */ /* 0x000fe20000000000 */
[----:B------:R-:W-:Y:S01]  /*0e90*/  LOP3.LUT R10, R72, 0x1f, RZ, 0xc0, !PT ;  /* 0x0000001f480a7812 */ /* 0x000fe200078ec0ff */
[----:B---3--:R-:W-:Y:S01]  /*0ea0*/  UMOV UR12, 0x20 ;  /* 0x00000020000c7882 */ /* 0x008fe20000000000 */
[----:B------:R-:W-:Y:S01]  /*0eb0*/  @!UP1 UMOV UR7, 0x400 ;  /* 0x0000040000079882 */ /* 0x000fe20000000000 */
[----:B------:R-:W-:-:S04]  /*0ec0*/  @!UP1 UIADD3 UR12, UPT, UPT, -UR12, 0x100000, URZ ;  /* 0x001000000c0c9890 */ /* 0x000fc8000fffe1ff */
[----:B------:R-:W-:Y:S02]  /*0ed0*/  @!UP1 USHF.L.U32 UR13, UR12, 0xb, URZ ;  /* 0x0000000b0c0d9899 */ /* 0x000fe400080006ff */
[----:B------:R-:W-:Y:S02]  /*0ee0*/  @!UP1 USHF.L.U32 UR12, UR12, 0x1, URZ ;  /* 0x000000010c0c9899 */ /* 0x000fe400080006ff */
[----:B------:R-:W-:Y:S01]  /*0ef0*/  @!UP1 ULEA UR7, UR37, UR7, 0x18 ;  /* 0x0000000725079291 */ /* 0x000fe2000f8ec0ff */
[----:B------:R-:W-:Y:S01]  /*0f00*/  VOTEU.ALL UP1, P1 ;  /* 0x0000000000ff7886 */ /* 0x000fe20000820000 */
[----:B------:R-:W-:Y:S01]  /*0f10*/  UISETP.NE.AND UP4, UPT, UR10, URZ, UPT ;  /* 0x000000ff0a00728c */ /* 0x000fe2000bf85270 */
[----:B------:R-:W3:Y:S09]  /*0f20*/  FENCE.VIEW.ASYNC.S ;  /* 0x00000000000073c6 */ /* 0x000ef20000000000 */
[----:B---3--:R3:W4:Y:S01]  /*0f30*/  @!UP1 SYNCS.EXCH.64 URZ, [UR7+0x1a0], UR12 ;  /* 0x0001a00c07ff95b2 */ /* 0x0087220008000100 */
[----:B--2---:R-:W-:-:S09]  /*0f40*/  UISETP.EQ.U32.AND UP1, UPT, UR8, 0x1, UPT ;  /* 0x000000010800788c */ /* 0x004fd2000bf22070 */
[----:B------:R-:W-:Y:S05]  /*0f50*/  BRA.U !UP1, `(.L_x_16) ;  /* 0x0000000109087547 */ /* 0x000fea000b800000 */
[----:B-1--4-:R-:W-:Y:S01]  /*0f60*/  UCGABAR_ARV ;  /* 0x00000000000079c7 */ /* 0x012fe20008000000 */
[----:B------:R-:W-:Y:S05]  /*0f70*/  BRA `(.L_x_17) ;  /* 0x0000000000047947 */ /* 0x000fea0003800000 */
.L_x_16:
[----:B-1--4-:R-:W-:Y:S01]  /*0f80*/  NOP ;  /* 0x0000000000007918 */ /* 0x012fe20000000000 */
.L_x_17:
[----:B------:R-:W1:Y:S01]  /*0f90*/  S2R R11, SR_CTAID.X ;  /* 0x00000000000b7919 */ /* 0x000e620000002500 */
[----:B------:R-:W-:-:S05]  /*0fa0*/  CS2R.32 R60, SR_CgaSize ;  /* 0x00000000003c7805 */ /* 0x000fca0000008a00 */
[----:B------:R-:W-:-:S05]  /*0fb0*/  IMAD R60, R60, -0xa0, RZ ;  /* 0xffffff603c3c7824 */ /* 0x000fca00078e02ff */
[----:B------:R-:W-:-:S14]  /*0fc0*/  R2UR UR8, R60 ;  /* 0x000000003c0872ca */ /* 0x000fdc00000e0000 */
[----:B------:R-:W2:Y:S01]  /*0fd0*/  LDCU UR8, c[0x0][UR8+0x2b0] ;  /* 0x00005600080877ac */ /* 0x000ea20008000800 */
[----:B------:R-:W-:-:S05]  /*0fe0*/  CS2R.32 R0, SR_CgaSize ;  /* 0x0000000000007805 */ /* 0x000fca0000008a00 */
[----:B------:R-:W-:-:S06]  /*0ff0*/  IMAD R0, R0, -0xa0, RZ ;  /* 0xffffff6000007824 */ /* 0x000fcc00078e02ff */
[----:B------:R-:W4:Y:S01]  /*1000*/  LDC R0, c[0x0][R0+0x2a0] ;  /* 0x0000a80000007b82 */ /* 0x000f220000000800 */
[----:B------:R-:W-:Y:S01]  /*1010*/  PRMT R8, RZ, 0x7610, R8 ;  /* 0x00007610ff087816 */ /* 0x000fe20000000008 */
[----:B------:R-:W2:Y:S01]  /*1020*/  S2R R20, SR_CTAID.Y ;  /* 0x0000000000147919 */ /* 0x000ea20000002600 */
[----:B------:R-:W-:-:S05]  /*1030*/  CS2R.32 R60, SR_CgaSize ;  /* 0x00000000003c7805 */ /* 0x000fca0000008a00 */
[----:B------:R-:W-:-:S05]  /*1040*/  IMAD R60, R60, -0xa0, RZ ;  /* 0xffffff603c3c7824 */ /* 0x000fca00078e02ff */
[----:B---3--:R-:W-:-:S14]  /*1050*/  R2UR UR7, R60 ;  /* 0x000000003c0772ca */ /* 0x008fdc00000e0000 */
[----:B------:R-:W3:Y:S01]  /*1060*/  LDCU UR7, c[0x0][UR7+0x2b4] ;  /* 0x00005680070777ac */ /* 0x000ee20008000800 */
[----:B------:R-:W-:Y:S01]  /*1070*/  UISETP.NE.AND UP2, UPT, UR10, 0x2, UPT ;  /* 0x000000020a00788c */ /* 0x000fe2000bf45270 */
[----:B------:R-:W2:Y:S01]  /*1080*/  LDC R9, c[0x0][0xb24] ;  /* 0x0002c900ff097b82 */ /* 0x000ea20000000800 */
[----:B------:R-:W-:-:S05]  /*1090*/  CS2R.32 R58, SR_CgaSize ;  /* 0x00000000003a7805 */ /* 0x000fca0000008a00 */
[----:B------:R-:W-:-:S06]  /*10a0*/  IMAD R58, R58, -0xa0, RZ ;  /* 0xffffff603a3a7824 */ /* 0x000fcc00078e02ff */
[----:B------:R-:W4:Y:S08]  /*10b0*/  LDC R58, c[0x0][R58+0x2a4] ;  /* 0x0000a9003a3a7b82 */ /* 0x000f300000000800 */
[----:B------:R-:W4:Y:S01]  /*10c0*/  LDC R26, c[0x0][0xb24] ;  /* 0x0002c900ff1a7b82 */ /* 0x000f220000000800 */
[----:B-1----:R-:W-:Y:S01]  /*10d0*/  I2FP.F32.U32 R4, R11 ;  /* 0x0000000b00047245 */ /* 0x002fe20000201000 */
[----:B------:R-:W-:-:S06]  /*10e0*/  IMAD.MOV.U32 R21, RZ, RZ, R11 ;  /* 0x000000ffff157224 */ /* 0x000fcc00078e000b */
[----:B------:R-:W1:Y:S01]  /*10f0*/  S2UR UR36, SR_CTAID.Z ;  /* 0x00000000002479c3 */ /* 0x000e620000002700 */
[----:B--2---:R-:W-:Y:S02]  /*1100*/  ISETP.GE.AND P0, PT, R9, 0x1, PT ;  /* 0x000000010900780c */ /* 0x004fe40003f06270 */
[----:B------:R-:W-:Y:S01]  /*1110*/  I2FP.F32.U32 R2, R20 ;  /* 0x0000001400027245 */ /* 0x000fe20000201000 */
[----:B------:R-:W-:-:S04]  /*1120*/  FMUL R4, R4, UR8 ;  /* 0x0000000804047c20 */ /* 0x000fc80008400000 */
[----:B---3--:R-:W-:Y:S01]  /*1130*/  FMUL R2, R2, UR7 ;  /* 0x0000000702027c20 */ /* 0x008fe20008400000 */
[----:B------:R-:W2:Y:S01]  /*1140*/  F2I.U32.TRUNC.NTZ R60, R4 ;  /* 0x00000004003c7305 */ /* 0x000ea2000020f000 */
[----:B------:R-:W3:Y:S07]  /*1150*/  LDCU UR7, c[0x0][0xb30] ;  /* 0x00016600ff0777ac */ /* 0x000eee0008000800 */
[----:B------:R-:W1:Y:S01]  /*1160*/  F2I.U32.TRUNC.NTZ R3, R2 ;  /* 0x0000000200037305 */ /* 0x000e62000020f000 */
[----:B--2---:R-:W-:-:S04]  /*1170*/  IMAD.MOV R60, RZ, RZ, -R60 ;  /* 0x000000ffff3c7224 */ /* 0x004fc800078e0a3c */
[----:B----4-:R-:W-:Y:S01]  /*1180*/  IMAD R60, R0, R60, R11 ;  /* 0x0000003c003c7224 */ /* 0x010fe200078e020b */
[----:B------:R-:W-:Y:S01]  /*1190*/  PRMT R0, RZ, 0x7610, R0 ;  /* 0x00007610ff007816 */ /* 0x000fe20000000000 */
[----:B---3--:R-:W-:Y:S01]  /*11a0*/  UISETP.NE.AND UP3, UPT, UR7, 0x1, UPT ;  /* 0x000000010700788c */ /* 0x008fe2000bf65270 */
[----:B-1----:R-:W-:-:S05]  /*11b0*/  IADD3 R3, PT, PT, -R3, RZ, RZ ;  /* 0x000000ff03037210 */ /* 0x002fca0007ffe1ff */
[----:B------:R-:W-:Y:S01]  /*11c0*/  IMAD R58, R58, R3, R20 ;  /* 0x000000033a3a7224 */ /* 0x000fe200078e0214 */
[----:B------:R-:W-:Y:S06]  /*11d0*/  BRA.U UP4, `(.L_x_18) ;  /* 0x0000000104247547 */ /* 0x000fec000b800000 */
[----:B------:R-:W-:Y:S01]  /*11e0*/  ISETP.NE.AND P1, PT, R58, RZ, PT ;  /* 0x000000ff3a00720c */ /* 0x000fe20003f25270 */
[----:B------:R-:W-:Y:S01]  /*11f0*/  IMAD.MOV.U32 R0, RZ, RZ, 0x3 ;  /* 0x00000003ff007424 */ /* 0x000fe200078e00ff */
[C---:B------:R-:W-:Y:S02]  /*1200*/  LOP3.LUT R3, R60.reuse, 0xfffffffe, RZ, 0xc0, !PT ;  /* 0xfffffffe3c037812 */ /* 0x040fe400078ec0ff */
[----:B------:R-:W-:Y:S02]  /*1210*/  ISETP.LT.U32.OR P1, PT, R60, 0x2, !P1 ;  /* 0x000000023c00780c */ /* 0x000fe40004f21470 */
[----:B------:R-:W-:Y:S02]  /*1220*/  SHF.L.U32 R0, R0, R3, RZ ;  /* 0x0000000300007219 */ /* 0x000fe400000006ff */
[----:B------:R-:W-:Y:S02]  /*1230*/  SEL R5, RZ, 0x1, !P1 ;  /* 0x00000001ff057807 */ /* 0x000fe40004800000 */
[----:B------:R-:W-:-:S05]  /*1240*/  SEL R2, RZ, 0x2, !P1 ;  /* 0x00000002ff027807 */ /* 0x000fca0004800000 */
[----:B------:R-:W-:-:S05]  /*1250*/  IMAD.IADD R2, R5, 0x1, R2 ;  /* 0x0000000105027824 */ /* 0x000fca00078e0202 */
[----:B------:R-:W-:Y:S02]  /*1260*/  PRMT R8, R2, 0x7610, R8 ;  /* 0x0000761002087816 */ /* 0x000fe40000000008 */
.L_x_18:
[----:B------:R-:W-:Y:S05]  /*1270*/  @!P0 BRA `(.L_x_19) ;  /* 0x0000000000b88947 */ /* 0x000fea0003800000 */
[----:B------:R-:W1:Y:S01]  /*1280*/  LDC.64 R4, c[0x0][0xb18] ;  /* 0x0002c600ff047b82 */ /* 0x000e620000000a00 */
[----:B------:R-:W-:-:S07]  /*1290*/  ISETP.NE.AND P0, PT, R9, 0x1, PT ;  /* 0x000000010900780c */ /* 0x000fce0003f05270 */
[----:B------:R-:W2:Y:S08]  /*12a0*/  LDC R14, c[0x0][0xb0c] ;  /* 0x0002c300ff0e7b82 */ /* 0x000eb00000000800 */
[----:B------:R-:W3:Y:S08]  /*12b0*/  LDC R13, c[0x0][0x370] ;  /* 0x0000dc00ff0d7b82 */ /* 0x000ef00000000800 */
[----:B------:R-:W4:Y:S01]  /*12c0*/  LDC R16, c[0x0][0x374] ;  /* 0x0000dd00ff107b82 */ /* 0x000f220000000800 */
[----:B-1----:R-:W-:-:S07]  /*12d0*/  ISETP.NE.AND P1, PT, R4, 0x1, PT ;  /* 0x000000010400780c */ /* 0x002fce0003f25270 */
[----:B------:R-:W3:Y:S01]  /*12e0*/  LDC.64 R6, c[0x0][0xb10] ;  /* 0x0002c400ff067b82 */ /* 0x000ee20000000a00 */
[----:B--2---:R-:W-:-:S07]  /*12f0*/  ISETP.NE.AND P2, PT, R14, 0x1, PT ;  /* 0x000000010e00780c */ /* 0x004fce0003f45270 */
[----:B------:R-:W1:Y:S08]  /*1300*/  LDC R12, c[0x0][0xb20] ;  /* 0x0002c800ff0c7b82 */ /* 0x000e700000000800 */
[----:B------:R-:W2:Y:S01]  /*1310*/  LDC.64 R2, c[0x0][0xb28] ;  /* 0x0002ca00ff027b82 */ /* 0x000ea20000000a00 */
[----:B----4-:R-:W-:-:S04]  /*1320*/  IMAD.HI.U32 R15, R16, R5, RZ ;  /* 0x00000005100f7227 */ /* 0x010fc800078e00ff */
[----:B------:R-:W-:-:S04]  /*1330*/  IMAD.HI.U32 R5, R20, R5, RZ ;  /* 0x0000000514057227 */ /* 0x000fc800078e00ff */
[----:B---3--:R-:W-:-:S04]  /*1340*/  IMAD.HI.U32 R18, R13, R6, RZ ;  /* 0x000000060d127227 */ /* 0x008fc800078e00ff */
[C---:B------:R-:W-:Y:S01]  /*1350*/  IMAD.HI.U32 R22, R11.reuse, R6, RZ ;  /* 0x000000060b167227 */ /* 0x040fe200078e00ff */
[-C--:B------:R-:W-:Y:S02]  /*1360*/  @P2 SHF.R.U32.HI R13, RZ, R7.reuse, R18 ;  /* 0x00000007ff0d2219 */ /* 0x080fe40000011612 */
[-C--:B-1----:R-:W-:Y:S02]  /*1370*/  @P1 SHF.R.U32.HI R16, RZ, R12.reuse, R15 ;  /* 0x0000000cff101219 */ /* 0x082fe4000001160f */
[----:B------:R-:W-:Y:S02]  /*1380*/  SHF.R.U32.HI R5, RZ, R12, R5 ;  /* 0x0000000cff057219 */ /* 0x000fe40000011605 */
[----:B------:R-:W-:Y:S02]  /*1390*/  SHF.R.U32.HI R22, RZ, R7, R22 ;  /* 0x00000007ff167219 */ /* 0x000fe40000011616 */
[----:B------:R-:W-:Y:S01]  /*13a0*/  SEL R5, R20, R5, !P1 ;  /* 0x0000000514057207 */ /* 0x000fe20004800000 */
[----:B--2---:R-:W-:Y:S01]  /*13b0*/  IMAD.HI.U32 R18, R16, R2, RZ ;  /* 0x0000000210127227 */ /* 0x004fe200078e00ff */
[----:B------:R-:W-:-:S02]  /*13c0*/  SEL R21, R11, R22, !P2 ;  /* 0x000000160b157207 */ /* 0x000fc40005000000 */
[----:B------:R-:W-:Y:S01]  /*13d0*/  IADD3 R7, PT, PT, -R5, RZ, RZ ;  /* 0x000000ff05077210 */ /* 0x000fe20007ffe1ff */
[----:B------:R-:W-:Y:S01]  /*13e0*/  IMAD.HI.U32 R6, R13, R2, RZ ;  /* 0x000000020d067227 */ /* 0x000fe200078e00ff */
[----:B------:R-:W-:-:S03]  /*13f0*/  @P0 SHF.R.U32.HI R16, RZ, R3, R18 ;  /* 0x00000003ff100219 */ /* 0x000fc60000011612 */
[----:B------:R-:W-:Y:S01]  /*1400*/  IMAD R7, R4, R7, R20 ;  /* 0x0000000704077224 */ /* 0x000fe200078e0214 */
[----:B------:R-:W-:Y:S01]  /*1410*/  @P0 SHF.R.U32.HI R13, RZ, R3, R6 ;  /* 0x00000003ff0d0219 */ /* 0x000fe20000011606 */
[----:B------:R-:W-:-:S04]  /*1420*/  IMAD R16, R16, R9, RZ ;  /* 0x0000000910107224 */ /* 0x000fc800078e02ff */
[----:B------:R-:W-:Y:S01]  /*1430*/  IMAD R6, R13, R9, RZ ;  /* 0x000000090d067224 */ /* 0x000fe200078e02ff */
[----:B------:R-:W-:-:S04]  /*1440*/  ISETP.GE.AND P1, PT, R5, R16, PT ;  /* 0x000000100500720c */ /* 0x000fc80003f26270 */
[----:B------:R-:W-:Y:S01]  /*1450*/  ISETP.GE.OR P1, PT, R21, R6, P1 ;  /* 0x000000061500720c */ /* 0x000fe20000f26670 */
[----:B------:R-:W-:-:S05]  /*1460*/  IMAD.HI.U32 R6, R5, R2, RZ ;  /* 0x0000000205067227 */ /* 0x000fca00078e00ff */
[----:B------:R-:W-:-:S04]  /*1470*/  SHF.R.U32.HI R6, RZ, R3, R6 ;  /* 0x00000003ff067219 */ /* 0x000fc80000011606 */
[----:B------:R-:W-:-:S03]  /*1480*/  SEL R6, R5, R6, !P0 ;  /* 0x0000000605067207 */ /* 0x000fc60004000000 */
[----:B------:R-:W-:Y:S01]  /*1490*/  @!P1 IMAD.HI.U32 R12, R21, R2, RZ ;  /* 0x00000002150c9227 */ /* 0x000fe200078e00ff */
[----:B------:R-:W-:-:S04]  /*14a0*/  IADD3 R2, PT, PT, -R6, RZ, RZ ;  /* 0x000000ff06027210 */ /* 0x000fc80007ffe1ff */
[----:B------:R-:W-:Y:S01]  /*14b0*/  @!P1 SHF.R.U32.HI R12, RZ, R3, R12 ;  /* 0x00000003ff0c9219 */ /* 0x000fe2000001160c */
[----:B------:R-:W-:-:S03]  /*14c0*/  IMAD R2, R9, R2, R5 ;  /* 0x0000000209027224 */ /* 0x000fc600078e0205 */
[----:B------:R-:W-:-:S05]  /*14d0*/  @!P1 SEL R3, R21, R12, !P0 ;  /* 0x0000000c15039207 */ /* 0x000fca0004000000 */
[--C-:B------:R-:W-:Y:S02]  /*14e0*/  @!P1 IMAD.IADD R6, R6, 0x1, -R3.reuse ;  /* 0x0000000106069824 */ /* 0x100fe400078e0a03 */
[----:B------:R-:W-:Y:S01]  /*14f0*/  @!P1 IMAD R3, R2, R13, R3 ;  /* 0x0000000d02039224 */ /* 0x000fe200078e0203 */
[----:B------:R-:W-:Y:S01]  /*1500*/  IADD3 R2, PT, PT, -R21, RZ, RZ ;  /* 0x000000ff15027210 */ /* 0x000fe20007ffe1ff */
[----:B------:R-:W-:Y:S02]  /*1510*/  @!P1 IMAD R5, R6, R9, R21 ;  /* 0x0000000906059224 */ /* 0x000fe400078e0215 */
[----:B------:R-:W-:Y:S02]  /*1520*/  @!P1 IMAD.MOV.U32 R21, RZ, RZ, R3 ;  /* 0x000000ffff159224 */ /* 0x000fe400078e0003 */
[----:B------:R-:W-:Y:S02]  /*1530*/  IMAD R2, R14, R2, R11 ;  /* 0x000000020e027224 */ /* 0x000fe400078e020b */
[----:B------:R-:W-:-:S02]  /*1540*/  IMAD R20, R5, R4, R7 ;  /* 0x0000000405147224 */ /* 0x000fc400078e0207 */
[----:B------:R-:W-:Y:S02]  /*1550*/  IMAD R21, R21, R14, R2 ;  /* 0x0000000e15157224 */ /* 0x000fe400078e0202 */
.L_x_19:
[----:B------:R-:W-:Y:S05]  /*1560*/  BRA.U UP3, `(.L_x_20) ;  /* 0x0000000103407547 */ /* 0x000fea000b800000 */
[----:B------:R-:W1:Y:S08]  /*1570*/  LDC.64 R4, c[0x0][0xb10] ;  /* 0x0002c400ff047b82 */ /* 0x000e700000000a00 */
[----:B------:R-:W2:Y:S08]  /*1580*/  LDC.64 R2, c[0x0][0xb18] ;  /* 0x0002c600ff027b82 */ /* 0x000eb00000000a00 */
[----:B------:R-:W3:Y:S08]  /*1590*/  LDC R6, c[0x0][0xb20] ;  /* 0x0002c800ff067b82 */ /* 0x000ef00000000800 */
[----:B------:R-:W4:Y:S01]  /*15a0*/  LDC R12, c[0x0][0xb0c] ;  /* 0x0002c300ff0c7b82 */ /* 0x000f220000000800 */
[----:B-1----:R-:W-:-:S05]  /*15b0*/  IMAD.HI.U32 R4, R21, R4, RZ ;  /* 0x0000000415047227 */ /* 0x002fca00078e00ff */
[----:B------:R-:W-:Y:S01]  /*15c0*/  SHF.R.U32.HI R4, RZ, R5, R4 ;  /* 0x00000005ff047219 */ /* 0x000fe20000011604 */
[----:B--2---:R-:W-:Y:S01]  /*15d0*/  IMAD.HI.U32 R3, R20, R3, RZ ;  /* 0x0000000314037227 */ /* 0x004fe200078e00ff */
[----:B------:R-:W-:-:S04]  /*15e0*/  ISETP.NE.AND P0, PT, R2, 0x1, PT ;  /* 0x000000010200780c */ /* 0x000fc80003f05270 */
[----:B---3--:R-:W-:-:S04]  /*15f0*/  SHF.R.U32.HI R3, RZ, R6, R3 ;  /* 0x00000006ff037219 */ /* 0x008fc80000011603 */
[----:B------:R-:W-:Y:S02]  /*1600*/  SEL R3, R20, R3, !P0 ;  /* 0x0000000314037207 */ /* 0x000fe40004000000 */
[----:B----4-:R-:W-:-:S04]  /*1610*/  ISETP.NE.AND P1, PT, R12, 0x1, PT ;  /* 0x000000010c00780c */ /* 0x010fc80003f25270 */
[----:B------:R-:W-:-:S05]  /*1620*/  SEL R6, R21, R4, !P1 ;  /* 0x0000000415067207 */ /* 0x000fca0004800000 */
[----:B------:R-:W-:Y:S02]  /*1630*/  IMAD.IADD R4, R3, 0x1, -R6 ;  /* 0x0000000103047824 */ /* 0x000fe400078e0a06 */
[----:B------:R-:W-:Y:S02]  /*1640*/  IMAD.IADD R3, R6, 0x1, -R3 ;  /* 0x0000000106037824 */ /* 0x000fe400078e0a03 */
[----:B------:R-:W-:Y:S02]  /*1650*/  IMAD R21, R4, R12, R21 ;  /* 0x0000000c04157224 */ /* 0x000fe400078e0215 */
[----:B------:R-:W-:Y:S02]  /*1660*/  IMAD R20, R3, R2, R20 ;  /* 0x0000000203147224 */ /* 0x000fe400078e0214 */
.L_x_20:
[----:B------:R-:W-:Y:S05]  /*1670*/  BRA.U !UP1, `(.L_x_21) ;  /* 0x00000001090c7547 */ /* 0x000fea000b800000 */
[----:B------:R-:W-:Y:S01]  /*1680*/  UCGABAR_WAIT ;  /* 0x0000000000007dc7 */ /* 0x000fe20008000000 */
[----:B------:R-:W-:Y:S01]  /*1690*/  CCTL.IVALL ;  /* 0x00000000ff00798f */ /* 0x000fe20002000000 */
[----:B------:R-:W-:Y:S05]  /*16a0*/  BRA `(.L_x_22) ;  /* 0x0000000000047947 */ /* 0x000fea0003800000 */
.L_x_21:
[----:B------:R-:W-:Y:S06]  /*16b0*/  BAR.SYNC.DEFER_BLOCKING 0x0 ;  /* 0x0000000000007b1d */ /* 0x000fec0000010000 */
.L_x_22:
[----:B------:R-:W-:Y:S05]  /*16c0*/  BRA.U UP2, `(.L_x_23) ;  /* 0x0000001502ec7547 */ /* 0x000fea000b800000 */
[----:B------:R-:W1:Y:S01]  /*16d0*/  LDCU UR4, c[0x0][0x38c] ;  /* 0x00007180ff0477ac */ /* 0x000e620008000800 */
[----:B------:R-:W2:Y:S01]  /*16e0*/  LDC R9, c[0x0][0x370] ;  /* 0x0000dc00ff097b82 */ /* 0x000ea20000000800 */
[----:B------:R-:W-:Y:S01]  /*16f0*/  IMAD.SHL.U32 R16, R11, 0x40, RZ ;  /* 0x000000400b107824 */ /* 0x000fe200078e00ff */
[----:B------:R-:W-:Y:S01]  /*1700*/  PLOP3.LUT P1, PT, PT, PT, UP5, 0x80, 0x8 ;  /* 0x000000000008781c */ /* 0x000fe20003f2f058 */
[----:B------:R-:W-:Y:S01]  /*1710*/  HFMA2 R12, -RZ, RZ, 0, 0 ;  /* 0x00000000ff0c7431 */ /* 0x000fe200000001ff */
[----:B------:R-:W-:Y:S01]  /*1720*/  UISETP.NE.AND UP1, UPT, UR10, URZ, UPT ;  /* 0x000000ff0a00728c */ /* 0x000fe2000bf25270 */
[----:B------:R-:W-:Y:S01]  /*1730*/  ISETP.NE.AND P4, PT, R10, RZ, P5 ;  /* 0x000000ff0a00720c */ /* 0x000fe20002f85270 */
[----:B------:R-:W-:Y:S01]  /*1740*/  IMAD.MOV.U32 R15, RZ, RZ, 0x1 ;  /* 0x00000001ff0f7424 */ /* 0x000fe200078e00ff */
[----:B------:R-:W-:Y:S01]  /*1750*/  PLOP3.LUT P1, PT, P1, PT, PT, 0x8, 0x80 ;  /* 0x000000000080781c */ /* 0x000fe20000f2e170 */
[----:B------:R-:W3:Y:S01]  /*1760*/  LDC R0, c[0x0][0x374] ;  /* 0x0000dd00ff007b82 */ /* 0x000ee20000000800 */
[----:B------:R-:W-:Y:S01]  /*1770*/  IMAD.MOV.U32 R14, RZ, RZ, RZ ;  /* 0x000000ffff0e7224 */ /* 0x000fe200078e00ff */
[----:B------:R-:W-:Y:S01]  /*1780*/  MOV R8, 0x1 ;  /* 0x0000000100087802 */ /* 0x000fe20000000f00 */
[----:B------:R-:W-:Y:S01]  /*1790*/  IMAD.MOV.U32 R10, RZ, RZ, RZ ;  /* 0x000000ffff0a7224 */ /* 0x000fe200078e00ff */
[----:B------:R-:W-:Y:S01]  /*17a0*/  LOP3.LUT R16, R16, 0x40, RZ, 0xc0, !PT ;  /* 0x0000004010107812 */ /* 0x000fe200078ec0ff */
[----:B------:R-:W4:Y:S01]  /*17b0*/  LDCU.64 UR14, c[0x0][0x348] ;  /* 0x00006900ff0e77ac */ /* 0x000f220008000a00 */
[----:B-1----:R-:W-:-:S02]  /*17c0*/  UIADD3 UR5, UPT, UPT, UR4, 0x3f, URZ ;  /* 0x0000003f04057890 */ /* 0x002fc4000fffe0ff */
[----:B------:R-:W-:Y:S02]  /*17d0*/  USEL UR22, UR6, 0x2, UP1 ;  /* 0x0000000206167887 */ /* 0x000fe40008800000 */
[----:B------:R-:W-:Y:S01]  /*17e0*/  USHF.R.S32.HI UR7, URZ, 0x1f, UR5 ;  /* 0x0000001fff077899 */ /* 0x000fe20008011405 */
[----:B------:R-:W-:-:S03]  /*17f0*/  UMOV UR23, URZ ;  /* 0x000000ff00177c82 */ /* 0x000fc60008000000 */
[----:B------:R-:W-:Y:S02]  /*1800*/  ULEA.HI UR7, UR7, UR5, URZ, 0x6 ;  /* 0x0000000507077291 */ /* 0x000fe4000f8f30ff */
[----:B------:R-:W-:Y:S02]  /*1810*/  UIADD3 UR5, UPT, UPT, UR4, -0x1, URZ ;  /* 0xffffffff04057890 */ /* 0x000fe4000fffe0ff */
[----:B------:R-:W-:Y:S02]  /*1820*/  USHF.R.S32.HI UR7, URZ, 0x6, UR7 ;  /* 0x00000006ff077899 */ /* 0x000fe40008011407 */
[----:B------:R-:W-:Y:S02]  /*1830*/  UISETP.GE.U32.AND UP2, UPT, UR5, -0x7f, UPT ;  /* 0xffffff810500788c */ /* 0x000fe4000bf46070 */
[----:B------:R-:W-:Y:S02]  /*1840*/  UISETP.LT.U32.AND UP0, UPT, UR7, 0xd, UPT ;  /* 0x0000000d0700788c */ /* 0x000fe4000bf01070 */
[----:B------:R-:W-:-:S02]  /*1850*/  UIADD3 UR4, UPT, UPT, UR4, 0x7e, URZ ;  /* 0x0000007e04047890 */ /* 0x000fc4000fffe0ff */
[----:B------:R-:W-:-:S04]  /*1860*/  USEL UR5, UR7, 0xd, UP0 ;  /* 0x0000000d07057887 */ /* 0x000fc80008000000 */
[----:B------:R-:W-:Y:S02]  /*1870*/  UIADD3 UR21, UPT, UPT, UR5, -0x1, URZ ;  /* 0xffffffff05157890 */ /* 0x000fe4000fffe0ff */
[----:B------:R-:W-:Y:S02]  /*1880*/  @UP2 UIADD3 UR21, UPT, UPT, UR5, URZ, URZ ;  /* 0x000000ff05152290 */ /* 0x000fe4000fffe0ff */
[----:B------:R-:W-:Y:S02]  /*1890*/  UIADD3 UR24, UPT, UPT, UR7, -UR5, URZ ;  /* 0x8000000507187290 */ /* 0x000fe4000fffe0ff */
[----:B------:R-:W-:Y:S02]  /*18a0*/  UIADD3 UR13, UPT, UPT, UR21, 0x1, URZ ;  /* 0x00000001150d7890 */ /* 0x000fe4000fffe0ff */
[----:B--2-4-:R-:W-:-:S12]  /*18b0*/  UIADD3 UR21, UPT, UPT, -UR21, URZ, URZ ;  /* 0x000000ff15157290 */ /* 0x014fd8000fffe1ff */
.L_x_43:
[----:B------:R-:W-:Y:S01]  /*18c0*/  UISETP.NE.AND UP0, UPT, UR37, URZ, UPT ;  /* 0x000000ff2500728c */ /* 0x000fe2000bf05270 */
[----:B------:R-:W1:Y:S08]  /*18d0*/  S2UR UR37, SR_CgaCtaId ;  /* 0x00000000002579c3 */ /* 0x000e700000008800 */
[----:B------:R-:W-:Y:S05]  /*18e0*/  BRA.U UP0, `(.L_x_24) ;  /* 0x0000000100347547 */ /* 0x000fea000b800000 */
[----:B------:R-:W2:Y:S01]  /*18f0*/  S2R R2, SR_CgaCtaId ;  /* 0x0000000000027919 */ /* 0x000ea20000008800 */
[----:B------:R-:W-:-:S04]  /*1900*/  MOV R3, 0x400 ;  /* 0x0000040000037802 */ /* 0x000fc80000000f00 */
[----:B--2---:R-:W-:Y:S02]  /*1910*/  LEA R3, R2, R3, 0x18 ;  /* 0x0000000302037211 */ /* 0x004fe400078ec0ff */
[----:B------:R-:W-:-:S03]  /*1920*/  SHF.L.U32 R2, R8, 0x1f, RZ ;  /* 0x0000001f08027819 */ /* 0x000fc600000006ff */
[----:B------:R-:W-:-:S04]  /*1930*/  IMAD R3, R10, 0x8, R3 ;  /* 0x000000080a037824 */ /* 0x000fc800078e0203 */
[----:B------:R-:W2:Y:S02]  /*1940*/  SYNCS.PHASECHK.TRANS64.TRYWAIT P0, [R3+URZ+0x190], R2 ;  /* 0x00019002030075a7 */ /* 0x000ea400080011ff */
[----:B--2---:R-:W-:Y:S05]  /*1950*/  @!P0 BRA `(.L_x_25) ;  /* 0x0000007400448947 */ /* 0x004fea0003800000 */
.L_x_159:
[----:B------:R-:W-:Y:S01]  /*1960*/  VIADD R10, R10, 0x1 ;  /* 0x000000010a0a7836 */ /* 0x000fe20000000000 */
[----:B------:R2:W-:Y:S04]  /*1970*/  SYNCS.ARRIVE.TRANS64.A1T0 RZ, [R3+URZ+0x180], RZ ;  /* 0x000180ff03ff79a7 */ /* 0x0005e800081000ff */
[----:B------:R-:W-:-:S04]  /*1980*/  ISETP.NE.AND P0, PT, R10, 0x2, PT ;  /* 0x000000020a00780c */ /* 0x000fc80003f05270 */
[----:B------:R-:W-:Y:S02]  /*1990*/  SEL R10, R10, RZ, P0 ;  /* 0x000000ff0a0a7207 */ /* 0x000fe40000000000 */
[----:B--2---:R-:W-:-:S04]  /*19a0*/  SEL R3, RZ, 0x1, P0 ;  /* 0x00000001ff037807 */ /* 0x004fc80000000000 */
[----:B------:R-:W-:-:S07]  /*19b0*/  LOP3.LUT R8, R8, R3, RZ, 0x3c, !PT ;  /* 0x0000000308087212 */ /* 0x000fce00078e3cff */
.L_x_24:
[----:B------:R-:W-:Y:S01]  /*19c0*/  UMOV UR6, 0x400 ;  /* 0x0000040000067882 */ /* 0x000fe20000000000 */
[----:B------:R-:W-:Y:S01]  /*19d0*/  LEA.HI R3, R21, R21, RZ, 0x1 ;  /* 0x0000001515037211 */ /* 0x000fe200078f08ff */
[----:B-1----:R-:W-:Y:S01]  /*19e0*/  ULEA UR6, UR37, UR6, 0x18 ;  /* 0x0000000625067291 */ /* 0x002fe2000f8ec0ff */
[----:B------:R-:W-:Y:S01]  /*19f0*/  SHF.L.U32 R2, R15, 0x1f, RZ ;  /* 0x0000001f0f027819 */ /* 0x000fe200000006ff */
[----:B------:R-:W-:Y:S01]  /*1a00*/  UISETP.GE.U32.AND UP0, UPT, UR4, 0x7f, UPT ;  /* 0x0000007f0400788c */ /* 0x000fe2000bf06070 */
[C---:B------:R-:W-:Y:S01]  /*1a10*/  R2UR UR9, R16.reuse ;  /* 0x00000000100972ca */ /* 0x040fe200000e0000 */
[----:B------:R-:W-:Y:S01]  /*1a20*/  ULEA UR8, UR23, UR6, 0x3 ;  /* 0x0000000617087291 */ /* 0x000fe2000f8e18ff */
[----:B------:R-:W-:Y:S01]  /*1a30*/  IMAD.SHL.U32 R3, R3, 0x40, RZ ;  /* 0x0000004003037824 */ /* 0x000fe200078e00ff */
[----:B------:R-:W-:Y:S01]  /*1a40*/  R2UR UR11, R16 ;  /* 0x00000000100b72ca */ /* 0x000fe200000e0000 */
[----:B------:R-:W-:-:S03]  /*1a50*/  UMOV UR25, URZ ;  /* 0x000000ff00197c82 */ /* 0x000fc60008000000 */
[----:B------:R-:W-:-:S03]  /*1a60*/  R2UR UR35, R3 ;  /* 0x00000000032372ca */ /* 0x000fc600000e0000 */
[----:B------:R1:W2:Y:S01]  /*1a70*/  SYNCS.PHASECHK.TRANS64.TRYWAIT P0, [UR8+0x68], R2 ;  /* 0x00006802ff0075a7 */ /* 0x0002a20008001108 */
[----:B------:R-:W-:-:S09]  /*1a80*/  R2UR UR8, R20 ;  /* 0x00000000140872ca */ /* 0x000fd200000e0000 */
[----:B------:R-:W-:-:S04]  /*1a90*/  ULOP3.LUT UR35, UR9, 0xffffff80, UR35, 0xf8, !UPT ;  /* 0xffffff8009237892 */ /* 0x000fc8000f8ef823 */
[----:B------:R-:W-:Y:S01]  /*1aa0*/  ULEA UR11, UR8, UR11, 0x7 ;  /* 0x0000000b080b7291 */ /* 0x000fe2000f8e38ff */
[----:B------:R-:W-:Y:S11]  /*1ab0*/  BRA.U !UP0, `(.L_x_26) ;  /* 0x0000000108bc7547 */ /* 0x000ff6000b800000 */
[----:B------:R-:W-:Y:S01]  /*1ac0*/  UMOV UR16, UR21 ;  /* 0x0000001500107c82 */ /* 0x000fe20008000000 */
[----:B------:R-:W-:Y:S01]  /*1ad0*/  UMOV UR17, UR23 ;  /* 0x0000001700117c82 */ /* 0x000fe20008000000 */
[----:B------:R-:W-:-:S05]  /*1ae0*/  UMOV UR34, URZ ;  /* 0x000000ff00227c82 */ /* 0x000fca0008000000 */
.L_x_32:
[----:B------:R-:W-:Y:S01]  /*1af0*/  ULEA UR33, UR17, UR6, 0x3 ;  /* 0x0000000611217291 */ /* 0x000fe2000f8e18ff */
[----:B------:R-:W-:Y:S01]  /*1b00*/  @P5 MOV R3, 0x8000 ;  /* 0x0000800000035802 */ /* 0x000fe20000000f00 */
[----:B-12-4-:R-:W-:Y:S10]  /*1b10*/  @P0 BRA `(.L_x_27) ;  /* 0x00000000000c0947 */ /* 0x016ff40003800000 */
[----:B------:R-:W-:-:S04]  /*1b20*/  SHF.L.U32 R5, R15, 0x1f, RZ ;  /* 0x0000001f0f057819 */ /* 0x000fc800000006ff */
[----:B------:R-:W2:Y:S02]  /*1b30*/  SYNCS.PHASECHK.TRANS64.TRYWAIT P0, [UR33+0x68], R5 ;  /* 0x00006805ff0075a7 */ /* 0x000ea40008001121 */
[----:B--2---:R-:W-:Y:S05]  /*1b40*/  @!P0 BRA `(.L_x_28) ;  /* 0x0000007000dc8947 */ /* 0x004fea0003800000 */
.L_x_27:
[----:B------:R2:W-:Y:S01]  /*1b50*/  @P5 SYNCS.ARRIVE.TRANS64 RZ, [UR33], R3 ;  /* 0x00000003ffff59a7 */ /* 0x0005e20008000021 */
[----:B------:R-:W-:Y:S02]  /*1b60*/  ULOP3.LUT UR8, UR22, 0x2, URZ, 0xfc, !UPT ;  /* 0x0000000216087892 */ /* 0x000fe4000f8efcff */
[----:B------:R-:W-:Y:S02]  /*1b70*/  UIADD3 UR16, UPT, UPT, UR16, 0x1, URZ ;  /* 0x0000000110107890 */ /* 0x000fe4000fffe0ff */
[----:B------:R-:W-:Y:S02]  /*1b80*/  UISETP.NE.AND UP0, UPT, UR8, 0x2, UPT ;  /* 0x000000020800788c */ /* 0x000fe4000bf05270 */
[----:B------:R-:W-:-:S07]  /*1b90*/  UISETP.NE.AND UP2, UPT, UR16, 0x1, UPT ;  /* 0x000000011000788c */ /* 0x000fce000bf45270 */
[----:B------:R-:W-:Y:S05]  /*1ba0*/  BRA.U UP0, `(.L_x_29) ;  /* 0x0000000100047547 */ /* 0x000fea000b800000 */
[----:B------:R-:W-:Y:S05]  /*1bb0*/  BPT.TRAP 0x1 ;  /* 0x000000040000795c */ /* 0x000fea0000300000 */
.L_x_29:
[----:B------:R-:W-:Y:S04]  /*1bc0*/  BSSY.RECONVERGENT B0, `(.L_x_30) ;  /* 0x0000003000007945 */ /* 0x000fe80003800200 */
[----:B------:R-:W-:Y:S05]  /*1bd0*/  @!P4 BRA `(.L_x_31) ;  /* 0x000000000004c947 */ /* 0x000fea0003800000 */
[----:B------:R-:W-:Y:S05]  /*1be0*/  BPT.TRAP 0x1 ;  /* 0x000000040000795c */ /* 0x000fea0000300000 */
.L_x_31:
[----:B------:R-:W-:Y:S05]  /*1bf0*/  BSYNC.RECONVERGENT B0 ;  /* 0x0000000000007941 */ /* 0x000fea0003800200 */
.L_x_30:
[----:B------:R-:W-:Y:S02]  /*1c00*/  UIADD3 UR23, UPT, UPT, UR17, 0x1, URZ ;  /* 0x0000000111177890 */ /* 0x000fe4000fffe0ff */
[----:B------:R-:W-:Y:S02]  /*1c10*/  UIADD3 UR28, UP1, UPT, UR14, 0x80, URZ ;  /* 0x000000800e1c7890 */ /* 0x000fe4000ff3e0ff */
[----:B------:R-:W-:Y:S02]  /*1c20*/  UISETP.NE.AND UP0, UPT, UR23, 0xd, UPT ;  /* 0x0000000d1700788c */ /* 0x000fe4000bf05270 */
[----:B------:R-:W-:Y:S02]  /*1c30*/  ULOP3.LUT UR33, UR33, 0xfefffff8, URZ, 0xc0, !UPT ;  /* 0xfefffff821217892 */ /* 0x000fe4000f8ec0ff */
[----:B------:R-:W-:Y:S02]  /*1c40*/  USEL UR9, URZ, 0x1, UP0 ;  /* 0x00000001ff097887 */ /* 0x000fe40008000000 */
[----:B------:R-:W-:-:S02]  /*1c50*/  USEL UR23, UR23, URZ, UP0 ;  /* 0x000000ff17177287 */ /* 0x000fc40008000000 */
[----:B------:R-:W-:Y:S02]  /*1c60*/  UIADD3 UR26, UP0, UPT, UR14, 0x180, URZ ;  /* 0x000001800e1a7890 */ /* 0x000fe4000ff1e0ff */
[----:B------:R-:W-:Y:S01]  /*1c70*/  ULEA UR8, UR23, UR6, 0x3 ;  /* 0x0000000617087291 */ /* 0x000fe2000f8e18ff */
[----:B------:R-:W-:Y:S01]  /*1c80*/  LOP3.LUT R15, R15, UR9, RZ, 0x3c, !PT ;  /* 0x000000090f0f7c12 */ /* 0x000fe2000f8e3cff */
[----:B------:R-:W-:Y:S02]  /*1c90*/  UIADD3.X UR29, UPT, UPT, URZ, UR15, URZ, UP1, !UPT ;  /* 0x0000000fff1d7290 */ /* 0x000fe40008ffe4ff */
[----:B------:R-:W-:Y:S01]  /*1ca0*/  UIADD3.X UR27, UPT, UPT, URZ, UR15, URZ, UP0, !UPT ;  /* 0x0000000fff1b7290 */ /* 0x000fe200087fe4ff */
[----:B-1----:R-:W-:Y:S01]  /*1cb0*/  SHF.L.U32 R2, R15, 0x1f, RZ ;  /* 0x0000001f0f027819 */ /* 0x002fe200000006ff */
[----:B------:R-:W-:Y:S01]  /*1cc0*/  UMOV UR18, 0x0 ;  /* 0x0000000000127882 */ /* 0x000fe20000000000 */
[----:B------:R-:W-:Y:S01]  /*1cd0*/  UMOV UR19, 0x10000000 ;  /* 0x1000000000137882 */ /* 0x000fe20000000000 */
[----:B------:R-:W-:Y:S01]  /*1ce0*/  UMOV UR10, UR34 ;  /* 0x00000022000a7c82 */ /* 0x000fe20008000000 */
[----:B------:R4:W1:Y:S01]  /*1cf0*/  SYNCS.PHASECHK.TRANS64.TRYWAIT P0, [UR8+0x68], R2 ;  /* 0x00006802ff0075a7 */ /* 0x0008620008001108 */
[----:B------:R-:W-:Y:S01]  /*1d00*/  ULEA UR8, UR17, UR6, 0xd ;  /* 0x0000000611087291 */ /* 0x000fe2000f8e68ff */
[----:B------:R-:W-:Y:S01]  /*1d10*/  UMOV UR12, UR36 ;  /* 0x00000024000c7c82 */ /* 0x000fe20008000000 */
[----:B------:R-:W-:-:S02]  /*1d20*/  UMOV UR9, UR33 ;  /* 0x0000002100097c82 */ /* 0x000fc40008000000 */
[----:B------:R-:W-:Y:S02]  /*1d30*/  UIADD3 UR32, UPT, UPT, UR8, 0x4300, URZ ;  /* 0x0000430008207890 */ /* 0x000fe4000fffe0ff */
[----:B------:R-:W-:Y:S01]  /*1d40*/  UIADD3 UR8, UPT, UPT, UR8, 0x1e300, URZ ;  /* 0x0001e30008087890 */ /* 0x000fe2000fffe0ff */
[----:B------:R-:W-:Y:S01]  /*1d50*/  UMOV UR25, UR13 ;  /* 0x0000000d00197c82 */ /* 0x000fe20008000000 */
[----:B------:R-:W-:-:S05]  /*1d60*/  UMOV UR17, UR23 ;  /* 0x0000001700117c82 */ /* 0x000fca0008000000 */
[----:B------:R2:W-:Y:S02]  /*1d70*/  UTMALDG.3D.2CTA [UR32], [UR28], desc[UR18] ;  /* 0x000012201c0075b4 */ /* 0x0005e40008211000 */
[----:B------:R4:W-:Y:S01]  /*1d80*/  UTMALDG.3D.2CTA [UR8], [UR26], desc[UR18] ;  /* 0x000012081a0075b4 */ /* 0x0009e20008211000 */
[----:B--2---:R-:W-:Y:S01]  /*1d90*/  UIADD3 UR34, UPT, UPT, UR34, 0x40, URZ ;  /* 0x0000004022227890 */ /* 0x004fe2000fffe0ff */
[----:B------:R-:W-:Y:S11]  /*1da0*/  BRA.U UP2, `(.L_x_32) ;  /* 0xfffffffd02507547 */ /* 0x000ff6000b83ffff */
.L_x_26:
[----:B----4-:R-:W-:Y:S01]  /*1db0*/  ULEA UR8, UR23, UR6, 0x3 ;  /* 0x0000000617087291 */ /* 0x010fe2000f8e18ff */
[----:B-1----:R-:W-:Y:S01]  /*1dc0*/  SHF.L.U32 R2, R15, 0x1f, RZ ;  /* 0x0000001f0f027819 */ /* 0x002fe200000006ff */
[----:B------:R-:W-:Y:S01]  /*1dd0*/  @!P1 SYNCS.ARRIVE.TRANS64.A1T0 RZ, [UR6+0x118], RZ ;  /* 0x000118ffffff99a7 */ /* 0x000fe20008100006 */
[----:B------:R-:W-:-:S06]  /*1de0*/  UISETP.GT.AND UP0, UPT, UR7, UR5, UPT ;  /* 0x000000050700728c */ /* 0x000fcc000bf04270 */
[----:B--2---:R1:W2:Y:S03]  /*1df0*/  SYNCS.PHASECHK.TRANS64.TRYWAIT P0, [UR8+0x68], R2 ;  /* 0x00006802ff0075a7 */ /* 0x0042a60008001108 */
[----:B------:R-:W-:Y:S05]  /*1e00*/  BRA.U !UP0, `(.L_x_33) ;  /* 0x0000000108bc7547 */ /* 0x000fea000b800000 */
[----:B------:R-:W-:Y:S01]  /*1e10*/  UIADD3 UR26, UPT, UPT, UR24, UR25, URZ ;  /* 0x00000019181a7290 */ /* 0x000fe2000fffe0ff */
[----:B------:R-:W-:-:S11]  /*1e20*/  UMOV UR27, UR23 ;  /* 0x00000017001b7c82 */ /* 0x000fd60008000000 */
.L_x_39:
[----:B------:R-:W-:Y:S01]  /*1e30*/  ULEA UR17, UR27, UR6, 0x3 ;  /* 0x000000061b117291 */ /* 0x000fe2000f8e18ff */
[----:B--2---:R-:W-:Y:S01]  /*1e40*/  @P5 MOV R3, 0x8000 ;  /* 0x0000800000035802 */ /* 0x004fe20000000f00 */
[----:B-12---:R-:W-:Y:S10]  /*1e50*/  @P0 BRA `(.L_x_34) ;  /* 0x00000000000c0947 */ /* 0x006ff40003800000 */
[----:B------:R-:W-:-:S04]  /*1e60*/  SHF.L.U32 R5, R15, 0x1f, RZ ;  /* 0x0000001f0f057819 */ /* 0x000fc800000006ff */
[----:B------:R-:W2:Y:S02]  /*1e70*/  SYNCS.PHASECHK.TRANS64.TRYWAIT P0, [UR17+0x68], R5 ;  /* 0x00006805ff0075a7 */ /* 0x000ea40008001111 */
[----:B--2---:R-:W-:Y:S05]  /*1e80*/  @!P0 BRA `(.L_x_35) ;  /* 0x0000007000248947 */ /* 0x004fea0003800000 */
.L_x_34:
[----:B------:R2:W-:Y:S01]  /*1e90*/  @P5 SYNCS.ARRIVE.TRANS64 RZ, [UR17], R3 ;  /* 0x00000003ffff59a7 */ /* 0x0005e20008000011 */
[----:B------:R-:W-:-:S04]  /*1ea0*/  ULOP3.LUT UR8, UR22, 0x2, URZ, 0xfc, !UPT ;  /* 0x0000000216087892 */ /* 0x000fc8000f8efcff */
[----:B------:R-:W-:-:S09]  /*1eb0*/  UISETP.NE.AND UP0, UPT, UR8, 0x2, UPT ;  /* 0x000000020800788c */ /* 0x000fd2000bf05270 */
[----:B------:R-:W-:Y:S05]  /*1ec0*/  BRA.U UP0, `(.L_x_36) ;  /* 0x0000000100047547 */ /* 0x000fea000b800000 */
[----:B------:R-:W-:Y:S05]  /*1ed0*/  BPT.TRAP 0x1 ;  /* 0x000000040000795c */ /* 0x000fea0000300000 */
.L_x_36:
[----:B------:R-:W-:Y:S04]  /*1ee0*/  BSSY.RECONVERGENT B0, `(.L_x_37) ;  /* 0x0000003000007945 */ /* 0x000fe80003800200 */
[----:B------:R-:W-:Y:S05]  /*1ef0*/  @!P4 BRA `(.L_x_38) ;  /* 0x000000000004c947 */ /* 0x000fea0003800000 */
[----:B------:R-:W-:Y:S05]  /*1f00*/  BPT.TRAP 0x1 ;  /* 0x000000040000795c */ /* 0x000fea0000300000 */
.L_x_38:
[----:B------:R-:W-:Y:S05]  /*1f10*/  BSYNC.RECONVERGENT B0 ;  /* 0x0000000000007941 */ /* 0x000fea0003800200 */
.L_x_37:
[----:B------:R-:W-:Y:S02]  /*1f20*/  UIADD3 UR23, UPT, UPT, UR27, 0x1, URZ ;  /* 0x000000011b177890 */ /* 0x000fe4000fffe0ff */
[----:B------:R-:W-:Y:S02]  /*1f30*/  UIADD3 UR32, UP1, UPT, UR14, 0x80, URZ ;  /* 0x000000800e207890 */ /* 0x000fe4000ff3e0ff */
[----:B------:R-:W-:Y:S02]  /*1f40*/  UISETP.NE.AND UP0, UPT, UR23, 0xd, UPT ;  /* 0x0000000d1700788c */ /* 0x000fe4000bf05270 */
[----:B------:R-:W-:Y:S02]  /*1f50*/  USHF.L.U32 UR18, UR25, 0x6, URZ ;  /* 0x0000000619127899 */ /* 0x000fe400080006ff */
[----:B------:R-:W-:Y:S02]  /*1f60*/  USEL UR9, URZ, 0x1, UP0 ;  /* 0x00000001ff097887 */ /* 0x000fe40008000000 */
[----:B------:R-:W-:-:S02]  /*1f70*/  USEL UR23, UR23, URZ, UP0 ;  /* 0x000000ff17177287 */ /* 0x000fc40008000000 */
[----:B------:R-:W-:Y:S02]  /*1f80*/  UIADD3 UR30, UP0, UPT, UR14, 0x180, URZ ;  /* 0x000001800e1e7890 */ /* 0x000fe4000ff1e0ff */
[----:B------:R-:W-:Y:S01]  /*1f90*/  ULEA UR8, UR23, UR6, 0x3 ;  /* 0x0000000617087291 */ /* 0x000fe2000f8e18ff */
[----:B------:R-:W-:Y:S01]  /*1fa0*/  LOP3.LUT R15, R15, UR9, RZ, 0x3c, !PT ;  /* 0x000000090f0f7c12 */ /* 0x000fe2000f8e3cff */
[----:B------:R-:W-:Y:S02]  /*1fb0*/  ULOP3.LUT UR17, UR17, 0xfefffff8, URZ, 0xc0, !UPT ;  /* 0xfefffff811117892 */ /* 0x000fe4000f8ec0ff */
[----:B------:R-:W-:Y:S01]  /*1fc0*/  UIADD3.X UR33, UPT, UPT, URZ, UR15, URZ, UP1, !UPT ;  /* 0x0000000fff217290 */ /* 0x000fe20008ffe4ff */
[----:B-1----:R-:W-:Y:S01]  /*1fd0*/  SHF.L.U32 R2, R15, 0x1f, RZ ;  /* 0x0000001f0f027819 */ /* 0x002fe200000006ff */
[----:B------:R-:W-:Y:S01]  /*1fe0*/  UIADD3.X UR31, UPT, UPT, URZ, UR15, URZ, UP0, !UPT ;  /* 0x0000000fff1f7290 */ /* 0x000fe200087fe4ff */
[----:B------:R-:W-:Y:S02]  /*1ff0*/  UMOV UR28, 0x0 ;  /* 0x00000000001c7882 */ /* 0x000fe40000000000 */
[----:B------:R4:W1:Y:S01]  /*2000*/  SYNCS.PHASECHK.TRANS64.TRYWAIT P0, [UR8+0x68], R2 ;  /* 0x00006802ff0075a7 */ /* 0x0008620008001108 */
[----:B------:R-:W-:Y:S01]  /*2010*/  ULEA UR8, UR27, UR6, 0xd ;  /* 0x000000061b087291 */ /* 0x000fe2000f8e68ff */
[----:B------:R-:W-:Y:S01]  /*2020*/  UMOV UR29, 0x10000000 ;  /* 0x10000000001d7882 */ /* 0x000fe20000000000 */
[----:B------:R-:W-:-:S02]  /*2030*/  UMOV UR19, UR35 ;  /* 0x0000002300137c82 */ /* 0x000fc40008000000 */
[----:B------:R-:W-:Y:S02]  /*2040*/  UIADD3 UR16, UPT, UPT, UR8, 0x4300, URZ ;  /* 0x0000430008107890 */ /* 0x000fe4000fffe0ff */
[----:B------:R-:W-:Y:S01]  /*2050*/  UIADD3 UR8, UPT, UPT, UR8, 0x1e300, URZ ;  /* 0x0001e30008087890 */ /* 0x000fe2000fffe0ff */
[----:B------:R-:W-:Y:S01]  /*2060*/  UMOV UR20, UR36 ;  /* 0x0000002400147c82 */ /* 0x000fe20008000000 */
[----:B------:R-:W-:Y:S01]  /*2070*/  UMOV UR12, UR36 ;  /* 0x00000024000c7c82 */ /* 0x000fe20008000000 */
[----:B------:R-:W-:Y:S01]  /*2080*/  UMOV UR9, UR17 ;  /* 0x0000001100097c82 */ /* 0x000fe20008000000 */
[----:B------:R-:W-:Y:S01]  /*2090*/  UMOV UR10, UR18 ;  /* 0x00000012000a7c82 */ /* 0x000fe20008000000 */
[----:B------:R-:W-:Y:S02]  /*20a0*/  UIADD3 UR25, UPT, UPT, UR25, 0x1, URZ ;  /* 0x0000000119197890 */ /* 0x000fe4000fffe0ff */
[----:B------:R4:W-:Y:S01]  /*20b0*/  UTMALDG.3D.2CTA [UR16], [UR32], desc[UR28] ;  /* 0x00001c10200075b4 */ /* 0x0009e20008211000 */
[----:B------:R-:W-:Y:S01]  /*20c0*/  UMOV UR27, UR23 ;  /* 0x00000017001b7c82 */ /* 0x000fe20008000000 */
[----:B------:R-:W-:Y:S01]  /*20d0*/  UISETP.NE.AND UP0, UPT, UR25, UR26, UPT ;  /* 0x0000001a1900728c */ /* 0x000fe2000bf05270 */
[----:B------:R4:W-:Y:S08]  /*20e0*/  UTMALDG.3D.2CTA [UR8], [UR30], desc[UR28] ;  /* 0x00001c081e0075b4 */ /* 0x0009f00008211000 */
[----:B----4-:R-:W-:Y:S05]  /*20f0*/  BRA.U UP0, `(.L_x_39) ;  /* 0xfffffffd004c7547 */ /* 0x010fea000b83ffff */
.L_x_33:
[----:B-1----:R-:W-:Y:S01]  /*2100*/  LEA R2, R14, UR6, 0x3 ;  /* 0x000000060e027c11 */ /* 0x002fe2000f8e18ff */
[----:B------:R-:W-:Y:S01]  /*2110*/  NOP ;  /* 0x0000000000007918 */ /* 0x000fe20000000000 */
[----:B--2---:R-:W-:Y:S02]  /*2120*/  SHF.L.U32 R3, R12, 0x1f, RZ ;  /* 0x0000001f0c037819 */ /* 0x004fe400000006ff */
[----:B------:R-:W-:Y:S02]  /*2130*/  LEA R4, R14, UR6, 0x4 ;  /* 0x000000060e047c11 */ /* 0x000fe4000f8e20ff */
[----:B------:R-:W1:Y:S02]  /*2140*/  SYNCS.PHASECHK.TRANS64.TRYWAIT P0, [R2+URZ+0x120], R3 ;  /* 0x00012003020075a7 */ /* 0x000e6400080011ff */
[----:B-1----:R-:W-:Y:S05]  /*2150*/  @!P0 BRA `(.L_x_40) ;  /* 0x0000006c00888947 */ /* 0x002fea0003800000 */
.L_x_162:
[----:B------:R-:W2:Y:S01]  /*2160*/  LDS.128 R4, [R4+0x1b0] ;  /* 0x0001b00004047984 */ /* 0x000ea20000000c00 */
[----:B------:R-:W-:Y:S01]  /*2170*/  ISETP.GE.AND P0, PT, R26, 0x1, PT ;  /* 0x000000011a00780c */ /* 0x000fe20003f06270 */
[----:B-1----:R-:W-:Y:S01]  /*2180*/  VIADD R2, R2, 0x130 ;  /* 0x0000013002027836 */ /* 0x002fe20000000000 */
[----:B------:R-:W-:Y:S01]  /*2190*/  @!PT LDS RZ, [RZ] ;  /* 0x00000000fffff984 */ /* 0x000fe20000000800 */
[----:B------:R-:W-:Y:S01]  /*21a0*/  @!PT LDS RZ, [RZ] ;  /* 0x00000000fffff984 */ /* 0x000fe20000000800 */
[----:B------:R-:W-:Y:S01]  /*21b0*/  @!PT LDS RZ, [RZ] ;  /* 0x00000000fffff984 */ /* 0x000fe20000000800 */
[----:B------:R-:W-:Y:S01]  /*21c0*/  @!PT LDS RZ, [RZ] ;  /* 0x00000000fffff984 */ /* 0x000fe20000000800 */
[----:B------:R1:W-:Y:S06]  /*21d0*/  MEMBAR.ALL.CTA ;  /* 0x0000000000007992 */ /* 0x0003ec0000008000 */
[----:B-1----:R-:W1:Y:S01]  /*21e0*/  FENCE.VIEW.ASYNC.S ;  /* 0x00000000000073c6 */ /* 0x002e620000000000 */
[----:B------:R-:W-:-:S04]  /*21f0*/  PRMT R2, RZ, 0x654, R2 ;  /* 0x00000654ff027816 */ /* 0x000fc80000000002 */
[----:B-1----:R1:W-:Y:S01]  /*2200*/  SYNCS.ARRIVE.TRANS64.RED.A1T0 RZ, [R2+URZ], RZ ;  /* 0x000000ff02ff79a7 */ /* 0x0023e200081004ff */
[----:B--2---:R-:W-:-:S13]  /*2210*/  LOP3.LUT P2, RZ, R6, 0x1, RZ, 0xc0, !PT ;  /* 0x0000000106ff7812 */ /* 0x004fda000784c0ff */
[----:B------:R-:W-:Y:S01]  /*2220*/  @P2 SHF.R.U32.HI R3, RZ, 0x10, R5 ;  /* 0x00000010ff032819 */ /* 0x000fe20000011605 */
[----:B------:R-:W-:Y:S01]  /*2230*/  VOTEU.ANY UP0, P2 ;  /* 0x0000000000ff7886 */ /* 0x000fe20001000100 */
[----:B------:R-:W-:Y:S02]  /*2240*/  @P2 MOV R13, R4 ;  /* 0x00000004000d2202 */ /* 0x000fe40000000f00 */
[----:B------:R-:W-:Y:S02]  /*2250*/  @P2 R2UR.BROADCAST UR8, R3 ;  /* 0x00000000030822ca */ /* 0x000fe400008e0000 */
[----:B------:R-:W-:-:S11]  /*2260*/  @P2 LOP3.LUT R11, R5, 0xffff, RZ, 0xc0, !PT ;  /* 0x0000ffff050b2812 */ /* 0x000fd600078ec0ff */
[----:B------:R-:W-:Y:S01]  /*2270*/  @UP0 UMOV UR36, UR8 ;  /* 0x0000000800240c82 */ /* 0x000fe20008000000 */
[----:B-1----:R-:W-:Y:S05]  /*2280*/  @!P0 BRA `(.L_x_41) ;  /* 0x0000000000b88947 */ /* 0x002fea0003800000 */
[----:B------:R-:W3:Y:S01]  /*2290*/  LDC.64 R4, c[0x0][0xb18] ;  /* 0x0002c600ff047b82 */ /* 0x000ee20000000a00 */
[----:B------:R-:W-:-:S07]  /*22a0*/  ISETP.NE.AND P3, PT, R26, 0x1, PT ;  /* 0x000000011a00780c */ /* 0x000fce0003f65270 */
[----:B------:R-:W1:Y:S08]  /*22b0*/  LDC.64 R6, c[0x0][0xb10] ;  /* 0x0002c400ff067b82 */ /* 0x000e700000000a00 */
[----:B------:R-:W2:Y:S08]  /*22c0*/  LDC R17, c[0x0][0xb20] ;  /* 0x0002c800ff117b82 */ /* 0x000eb00000000800 */
[----:B------:R-:W4:Y:S01]  /*22d0*/  LDC R18, c[0x0][0xb0c] ;  /* 0x0002c300ff127b82 */ /* 0x000f220000000800 */
[----:B---3--:R-:W-:Y:S01]  /*22e0*/  IMAD.HI.U32 R22, R0, R5, RZ ;  /* 0x0000000500167227 */ /* 0x008fe200078e00ff */
[----:B------:R-:W-:-:S06]  /*22f0*/  ISETP.NE.AND P0, PT, R4, 0x1, PT ;  /* 0x000000010400780c */ /* 0x000fcc0003f05270 */
[----:B------:R-:W3:Y:S01]  /*2300*/  LDC.64 R2, c[0x0][0xb28] ;  /* 0x0002ca00ff027b82 */ /* 0x000ee20000000a00 */
[----:B-1----:R-:W-:-:S04]  /*2310*/  IMAD.HI.U32 R20, R9, R6, RZ ;  /* 0x0000000609147227 */ /* 0x002fc800078e00ff */
[----:B------:R-:W-:Y:S01]  /*2320*/  IMAD.HI.U32 R24, R13, R6, RZ ;  /* 0x000000060d187227 */ /* 0x000fe200078e00ff */
[----:B------:R-:W-:Y:S02]  /*2330*/  SHF.R.U32.HI R20, RZ, R7, R20 ;  /* 0x00000007ff147219 */ /* 0x000fe40000011614 */
[----:B--2---:R-:W-:Y:S01]  /*2340*/  SHF.R.U32.HI R19, RZ, R17, R22 ;  /* 0x00000011ff137219 */ /* 0x004fe20000011616 */
[----:B------:R-:W-:Y:S01]  /*2350*/  IMAD.HI.U32 R22, R11, R5, RZ ;  /* 0x000000050b167227 */ /* 0x000fe200078e00ff */
[----:B------:R-:W-:Y:S02]  /*2360*/  SHF.R.U32.HI R24, RZ, R7, R24 ;  /* 0x00000007ff187219 */ /* 0x000fe40000011618 */
[----:B------:R-:W-:Y:S02]  /*2370*/  SEL R19, R0, R19, !P0 ;  /* 0x0000001300137207 */ /* 0x000fe40004000000 */
[----:B------:R-:W-:Y:S02]  /*2380*/  SHF.R.U32.HI R22, RZ, R17, R22 ;  /* 0x00000011ff167219 */ /* 0x000fe40000011616 */
[----:B----4-:R-:W-:-:S02]  /*2390*/  ISETP.NE.AND P1, PT, R18, 0x1, PT ;  /* 0x000000011200780c */ /* 0x010fc40003f25270 */
[----:B------:R-:W-:Y:S02]  /*23a0*/  SEL R5, R11, R22, !P0 ;  /* 0x000000160b057207 */ /* 0x000fe40004000000 */
[----:B------:R-:W-:Y:S02]  /*23b0*/  SEL R21, R9, R20, !P1 ;  /* 0x0000001409157207 */ /* 0x000fe40004800000 */
[----:B------:R-:W-:Y:S01]  /*23c0*/  SEL R7, R13, R24, !P1 ;  /* 0x000000180d077207 */ /* 0x000fe20004800000 */
[----:B---3--:R-:W-:Y:S01]  /*23d0*/  IMAD.HI.U32 R20, R19, R2, RZ ;  /* 0x0000000213147227 */ /* 0x008fe200078e00ff */
[----:B------:R-:W-:-:S03]  /*23e0*/  IADD3 R17, PT, PT, -R5, RZ, RZ ;  /* 0x000000ff05117210 */ /* 0x000fc60007ffe1ff */
        /* <DEDUP_REMOVED lines=11> */
[----:B------:R-:W-:-:S04]  /*24a0*/  @!P0 IMAD.HI.U32 R20, R7, R2, RZ ;  /* 0x0000000207148227 */ /* 0x000fc800078e00ff */
[----:B------:R-:W-:Y:S01]  /*24b0*/  IMAD.MOV R2, RZ, RZ, -R6 ;  /* 0x000000ffff027224 */ /* 0x000fe200078e0a06 */
[----:B------:R-:W-:-:S03]  /*24c0*/  @!P0 SHF.R.U32.HI R20, RZ, R3, R20 ;  /* 0x00000003ff148219 */ /* 0x000fc60000011614 */
[----:B------:R-:W-:Y:S01]  /*24d0*/  IMAD R2, R26, R2, R5 ;  /* 0x000000021a027224 */ /* 0x000fe200078e0205 */
        /* <DEDUP_REMOVED lines=9> */
.L_x_41:
[----:B------:R-:W1:Y:S02]  /*2570*/  LDCU UR8, c[0x0][0xb30] ;  /* 0x00016600ff0877ac */ /* 0x000e640008000800 */
[----:B-1----:R-:W-:-:S09]  /*2580*/  UISETP.NE.AND UP0, UPT, UR8, 0x1, UPT ;  /* 0x000000010800788c */ /* 0x002fd2000bf05270 */
[----:B------:R-:W-:Y:S05]  /*2590*/  BRA.U UP0, `(.L_x_42) ;  /* 0x0000000100407547 */ /* 0x000fea000b800000 */
[----:B------:R-:W1:Y:S08]  /*25a0*/  LDC.64 R4, c[0x0][0xb10] ;  /* 0x0002c400ff047b82 */ /* 0x000e700000000a00 */
[----:B------:R-:W2:Y:S08]  /*25b0*/  LDC.64 R2, c[0x0][0xb18] ;  /* 0x0002c600ff027b82 */ /* 0x000eb00000000a00 */
[----:B------:R-:W4:Y:S08]  /*25c0*/  LDC R6, c[0x0][0xb20] ;  /* 0x0002c800ff067b82 */ /* 0x000f300000000800 */
[----:B------:R-:W3:Y:S01]  /*25d0*/  LDC R18, c[0x0][0xb0c] ;  /* 0x0002c300ff127b82 */ /* 0x000ee20000000800 */
[----:B-1----:R-:W-:-:S05]  /*25e0*/  IMAD.HI.U32 R4, R13, R4, RZ ;  /* 0x000000040d047227 */ /* 0x002fca00078e00ff */
[----:B------:R-:W-:Y:S01]  /*25f0*/  SHF.R.U32.HI R4, RZ, R5, R4 ;  /* 0x00000005ff047219 */ /* 0x000fe20000011604 */
[----:B--2---:R-:W-:Y:S01]  /*2600*/  IMAD.HI.U32 R3, R11, R3, RZ ;  /* 0x000000030b037227 */ /* 0x004fe200078e00ff */
[----:B------:R-:W-:-:S04]  /*2610*/  ISETP.NE.AND P0, PT, R2, 0x1, PT ;  /* 0x000000010200780c */ /* 0x000fc80003f05270 */
[----:B----4-:R-:W-:-:S04]  /*2620*/  SHF.R.U32.HI R6, RZ, R6, R3 ;  /* 0x00000006ff067219 */ /* 0x010fc80000011603 */
[----:B------:R-:W-:Y:S02]  /*2630*/  SEL R3, R11, R6, !P0 ;  /* 0x000000060b037207 */ /* 0x000fe40004000000 */
[----:B---3--:R-:W-:-:S04]  /*2640*/  ISETP.NE.AND P1, PT, R18, 0x1, PT ;  /* 0x000000011200780c */ /* 0x008fc80003f25270 */
[----:B------:R-:W-:-:S05]  /*2650*/  SEL R4, R13, R4, !P1 ;  /* 0x000000040d047207 */ /* 0x000fca0004800000 */
[----:B------:R-:W-:Y:S02]  /*2660*/  IMAD.IADD R5, R3, 0x1, -R4 ;  /* 0x0000000103057824 */ /* 0x000fe400078e0a04 */
[----:B------:R-:W-:Y:S02]  /*2670*/  IMAD.IADD R3, R4, 0x1, -R3 ;  /* 0x0000000104037824 */ /* 0x000fe400078e0a03 */
[----:B------:R-:W-:Y:S02]  /*2680*/  IMAD R13, R5, R18, R13 ;  /* 0x00000012050d7224 */ /* 0x000fe400078e020d */
[----:B------:R-:W-:-:S07]  /*2690*/  IMAD R11, R3, R2, R11 ;  /* 0x00000002030b7224 */ /* 0x000fce00078e020b */
.L_x_42:
[----:B------:R-:W-:Y:S01]  /*26a0*/  VIADD R14, R14, 0x1 ;  /* 0x000000010e0e7836 */ /* 0x000fe20000000000 */
[----:B------:R-:W-:Y:S01]  /*26b0*/  PLOP3.LUT P1, PT, PT, PT, PT, 0x80, 0x8 ;  /* 0x000000000008781c */ /* 0x000fe20003f2f070 */
[----:B------:R-:W-:Y:S02]  /*26c0*/  IMAD.IADD R21, R13, 0x1, R60 ;  /* 0x000000010d157824 */ /* 0x000fe400078e023c */
[----:B------:R-:W-:Y:S01]  /*26d0*/  IMAD.IADD R20, R11, 0x1, R58 ;  /* 0x000000010b147824 */ /* 0x000fe200078e023a */
[----:B------:R-:W-:-:S04]  /*26e0*/  ISETP.NE.AND P0, PT, R14, 0x2, PT ;  /* 0x000000020e00780c */ /* 0x000fc80003f05270 */
[----:B------:R-:W-:Y:S02]  /*26f0*/  SEL R3, RZ, 0x1, P0 ;  /* 0x00000001ff037807 */ /* 0x000fe40000000000 */
[----:B------:R-:W-:Y:S02]  /*2700*/  SEL R14, R14, RZ, P0 ;  /* 0x000000ff0e0e7207 */ /* 0x000fe40000000000 */
[----:B------:R-:W-:Y:S01]  /*2710*/  LOP3.LUT R12, R12, R3, RZ, 0x3c, !PT ;  /* 0x000000030c0c7212 */ /* 0x000fe200078e3cff */
[----:B------:R-:W-:Y:S06]  /*2720*/  @P2 BRA `(.L_x_43) ;  /* 0xfffffff000642947 */ /* 0x000fec000383ffff */
[----:B------:R-:W-:Y:S01]  /*2730*/  UIADD3 UR6, UPT, UPT, UR6, 0x68, URZ ;  /* 0x0000006806067890 */ /* 0x000fe2000fffe0ff */
[----:B------:R-:W-:-:S03]  /*2740*/  SHF.L.U32 R3, R15, 0x1f, RZ ;  /* 0x0000001f0f037819 */ /* 0x000fc600000006ff */
[----:B------:R-:W-:-:S09]  /*2750*/  ULEA UR4, UR23, UR6, 0x3 ;  /* 0x0000000617047291 */ /* 0x000fd2000f8e18ff */
[----:B------:R-:W1:Y:S02]  /*2760*/  SYNCS.PHASECHK.TRANS64.TRYWAIT P0, [UR4], R3 ;  /* 0x00000003ff0075a7 */ /* 0x000e640008001104 */
[----:B-1----:R-:W-:Y:S05]  /*2770*/  @!P0 BRA `(.L_x_44) ;  /* 0x0000006800148947 */ /* 0x002fea0003800000 */
.L_x_164:
[----:B------:R-:W-:-:S04]  /*2780*/  UIADD3 UR5, UPT, UPT, UR23, 0x1, URZ ;  /* 0x0000000117057890 */ /* 0x000fc8000fffe0ff */
[----:B------:R-:W-:-:S04]  /*2790*/  UISETP.NE.AND UP0, UPT, UR5, 0xd, UPT ;  /* 0x0000000d0500788c */ /* 0x000fc8000bf05270 */
[----:B------:R-:W-:Y:S02]  /*27a0*/  USEL UR7, URZ, 0x1, UP0 ;  /* 0x00000001ff077887 */ /* 0x000fe40008000000 */
[----:B------:R-:W-:-:S04]  /*27b0*/  USEL UR5, UR5, URZ, UP0 ;  /* 0x000000ff05057287 */ /* 0x000fc80008000000 */
[----:B------:R-:W-:Y:S01]  /*27c0*/  ULEA UR4, UR5, UR6, 0x3 ;  /* 0x0000000605047291 */ /* 0x000fe2000f8e18ff */
[----:B------:R-:W-:-:S04]  /*27d0*/  LOP3.LUT R2, R15, UR7, RZ, 0x3c, !PT ;  /* 0x000000070f027c12 */ /* 0x000fc8000f8e3cff */
[----:B-1----:R-:W-:-:S04]  /*27e0*/  SHF.L.U32 R3, R2, 0x1f, RZ ;  /* 0x0000001f02037819 */ /* 0x002fc800000006ff */
[----:B------:R-:W1:Y:S02]  /*27f0*/  SYNCS.PHASECHK.TRANS64.TRYWAIT P0, [UR4], R3 ;  /* 0x00000003ff0075a7 */ /* 0x000e640008001104 */
[----:B-1----:R-:W-:Y:S05]  /*2800*/  @!P0 BRA `(.L_x_45) ;  /* 0x0000006800088947 */ /* 0x002fea0003800000 */
.L_x_166:
        /* <DEDUP_REMOVED lines=9> */
.L_x_168:
        /* <DEDUP_REMOVED lines=9> */
.L_x_170:
        /* <DEDUP_REMOVED lines=9> */
.L_x_172:
        /* <DEDUP_REMOVED lines=9> */
.L_x_174:
        /* <DEDUP_REMOVED lines=9> */
.L_x_176:
        /* <DEDUP_REMOVED lines=9> */
.L_x_178:
        /* <DEDUP_REMOVED lines=9> */
.L_x_180:
        /* <DEDUP_REMOVED lines=9> */
.L_x_182:
        /* <DEDUP_REMOVED lines=9> */
.L_x_184:
        /* <DEDUP_REMOVED lines=9> */
.L_x_186:
[----:B------:R-:W-:-:S04]  /*2db0*/  UIADD3 UR5, UPT, UPT, UR5, 0x1, URZ ;  /* 0x0000000105057890 */ /* 0x000fc8000fffe0ff */
[----:B------:R-:W-:-:S04]  /*2dc0*/  UISETP.NE.AND UP0, UPT, UR5, 0xd, UPT ;  /* 0x0000000d0500788c */ /* 0x000fc8000bf05270 */
[----:B------:R-:W-:Y:S02]  /*2dd0*/  USEL UR4, URZ, 0x1, UP0 ;  /* 0x00000001ff047887 */ /* 0x000fe40008000000 */
[----:B------:R-:W-:-:S04]  /*2de0*/  USEL UR5, UR5, URZ, UP0 ;  /* 0x000000ff05057287 */ /* 0x000fc80008000000 */
[----:B------:R-:W-:Y:S01]  /*2df0*/  ULEA UR5, UR5, UR6, 0x3 ;  /* 0x0000000605057291 */ /* 0x000fe2000f8e18ff */
[----:B-1----:R-:W-:-:S04]  /*2e00*/  LOP3.LUT R3, R2, UR4, RZ, 0x3c, !PT ;  /* 0x0000000402037c12 */ /* 0x002fc8000f8e3cff */
[----:B------:R-:W-:Y:S01]  /*2e10*/  SHF.L.U32 R3, R3, 0x1f, RZ ;  /* 0x0000001f03037819 */ /* 0x000fe200000006ff */
[----:B---3--:R-:W-:-:S07]  /*2e20*/  IMAD.U32 R0, RZ, RZ, UR5 ;  /* 0x00000005ff007e24 */ /* 0x008fce000f8e00ff */
.L_x_56:
[----:B-1----:R1:W2:Y:S02]  /*2e30*/  SYNCS.PHASECHK.TRANS64.TRYWAIT P0, [R0+URZ], R3 ;  /* 0x00000003000075a7 */ /* 0x0022a400080011ff */
[----:B--2---:R-:W-:Y:S05]  /*2e40*/  @!P0 NANOSLEEP.SYNCS 0x989680 ;  /* 0x009896800000895d */ /* 0x004fea0003900000 */
[----:B------:R-:W2:Y:S02]  /*2e50*/  @!P0 SYNCS.PHASECHK.TRANS64 P0, [R0+URZ], R3 ;  /* 0x00000003000085a7 */ /* 0x000ea400080010ff */
[----:B--2---:R-:W-:Y:S05]  /*2e60*/  @P0 EXIT ;  /* 0x000000000000094d */ /* 0x004fea0003800000 */
[----:B------:R-:W-:Y:S05]  /*2e70*/  BRA `(.L_x_56) ;  /* 0xfffffffc00ec7947 */ /* 0x000fea000383ffff */
.L_x_23:
[----:B------:R-:W-:-:S04]  /*2e80*/  UISETP.NE.AND UP1, UPT, UR37, URZ, UPT ;  /* 0x000000ff2500728c */ /* 0x000fc8000bf25270 */
[----:B------:R-:W-:-:S09]  /*2e90*/  UISETP.NE.OR UP1, UPT, UR10, 0x1, UP1 ;  /* 0x000000010a00788c */ /* 0x000fd20008f25670 */
[----:B------:R-:W-:Y:S05]  /*2ea0*/  BRA.U UP1, `(.L_x_57) ;  /* 0x00000005014c7547 */ /* 0x000fea000b800000 */
[----:B------:R-:W-:Y:S01]  /*2eb0*/  HFMA2 R11, -RZ, RZ, 0, 0 ;  /* 0x00000000ff0b7431 */ /* 0x000fe200000001ff */
[----:B------:R-:W-:Y:S01]  /*2ec0*/  ISETP.GE.U32.AND P2, PT, R10, 0x2, PT ;  /* 0x000000020a00780c */ /* 0x000fe20003f46070 */
[----:B------:R-:W-:Y:S01]  /*2ed0*/  IMAD.MOV.U32 R12, RZ, RZ, 0x1 ;  /* 0x00000001ff0c7424 */ /* 0x000fe200078e00ff */
[----:B------:R-:W-:Y:S01]  /*2ee0*/  CS2R R8, SRZ ;  /* 0x0000000000087805 */ /* 0x000fe2000001ff00 */
[----:B------:R-:W-:Y:S01]  /*2ef0*/  IMAD.MOV.U32 R3, RZ, RZ, RZ ;  /* 0x000000ffff037224 */ /* 0x000fe200078e00ff */
[----:B------:R-:W-:Y:S01]  /*2f00*/  UMOV UR4, 0x400 ;  /* 0x0000040000047882 */ /* 0x000fe20000000000 */
[----:B------:R-:W-:Y:S01]  /*2f10*/  UMOV UR6, URZ ;  /* 0x000000ff00067c82 */ /* 0x000fe20008000000 */
[----:B------:R-:W-:-:S12]  /*2f20*/  ULEA UR37, UR37, UR4, 0x18 ;  /* 0x0000000425257291 */ /* 0x000fd8000f8ec0ff */
.L_x_61:
[----:B------:R-:W-:Y:S02]  /*2f30*/  LEA R0, R3, UR37, 0x3 ;  /* 0x0000002503007c11 */ /* 0x000fe4000f8e18ff */
[----:B------:R-:W-:-:S03]  /*2f40*/  SHF.L.U32 R5, R8, 0x1f, RZ ;  /* 0x0000001f08057819 */ /* 0x000fc600000006ff */
[----:B------:R-:W-:Y:S01]  /*2f50*/  VIADD R4, R0, 0x190 ;  /* 0x0000019000047836 */ /* 0x000fe20000000000 */
[----:B------:R-:W1:Y:S02]  /*2f60*/  SYNCS.PHASECHK.TRANS64.TRYWAIT P0, [R0+URZ+0x180], R5 ;  /* 0x00018005000075a7 */ /* 0x000e6400080011ff */
[----:B-1----:R-:W-:Y:S05]  /*2f70*/  @!P0 BRA `(.L_x_58) ;  /* 0x0000006400348947 */ /* 0x002fea0003800000 */
.L_x_187:
[----:B------:R-:W-:Y:S01]  /*2f80*/  ULEA UR5, UR6, UR37, 0x3 ;  /* 0x0000002506057291 */ /* 0x000fe2000f8e18ff */
[----:B------:R-:W-:Y:S01]  /*2f90*/  PRMT R4, RZ, 0x654, R4 ;  /* 0x00000654ff047816 */ /* 0x000fe20000000004 */
[----:B-1----:R-:W-:Y:S01]  /*2fa0*/  @!P2 IMAD.MOV.U32 R5, RZ, RZ, 0x10 ;  /* 0x00000010ff05a424 */ /* 0x002fe200078e00ff */
[----:B------:R-:W-:Y:S01]  /*2fb0*/  SHF.L.U32 R7, R12, 0x1f, RZ ;  /* 0x0000001f0c077819 */ /* 0x000fe200000006ff */
[----:B------:R-:W-:Y:S01]  /*2fc0*/  UIADD3 UR4, UPT, UPT, UR5, 0x120, URZ ;  /* 0x0000012005047890 */ /* 0x000fe2000fffe0ff */
[----:B------:R1:W-:Y:S05]  /*2fd0*/  SYNCS.ARRIVE.TRANS64.RED.A1T0 RZ, [R4+URZ], RZ ;  /* 0x000000ff04ff79a7 */ /* 0x0003ea00081004ff */
[----:B------:R-:W-:Y:S01]  /*2fe0*/  IMAD.U32 R13, RZ, RZ, UR4 ;  /* 0x00000004ff0d7e24 */ /* 0x000fe2000f8e00ff */
[----:B------:R-:W2:Y:S04]  /*2ff0*/  SYNCS.PHASECHK.TRANS64.TRYWAIT P0, [UR5+0x130], R7 ;  /* 0x00013007ff0075a7 */ /* 0x000ea80008001105 */
[----:B------:R-:W-:Y:S01]  /*3000*/  PRMT R13, R10, 0x654, R13 ;  /* 0x000006540a0d7816 */ /* 0x000fe2000000000d */
[----:B-12---:R-:W-:Y:S06]  /*3010*/  @!P0 BRA `(.L_x_59) ;  /* 0x0000006400208947 */ /* 0x006fec0003800000 */
.L_x_189:
[----:B------:R-:W-:Y:S01]  /*3020*/  ULEA UR4, UR6, UR37, 0x4 ;  /* 0x0000002506047291 */ /* 0x000fe2000f8e20ff */
[----:B------:R-:W-:Y:S01]  /*3030*/  SEL R2, R13, R2, !P2 ;  /* 0x000000020d027207 */ /* 0x000fe20005000000 */
[----:B------:R-:W-:Y:S01]  /*3040*/  UIADD3 UR5, UPT, UPT, UR5, 0x120, URZ ;  /* 0x0000012005057890 */ /* 0x000fe2000fffe0ff */
[----:B-1----:R-:W-:Y:S01]  /*3050*/  LEA R0, R11, UR37, 0x3 ;  /* 0x000000250b007c11 */ /* 0x002fe2000f8e18ff */
[----:B------:R-:W-:Y:S01]  /*3060*/  UIADD3 UR4, UPT, UPT, UR4, 0x1b0, URZ ;  /* 0x000001b004047890 */ /* 0x000fe2000fffe0ff */
[----:B------:R1:W-:Y:S01]  /*3070*/  @!P2 SYNCS.ARRIVE.TRANS64.RED RZ, [R2+URZ], R5 ;  /* 0x0000000502ffa9a7 */ /* 0x0003e200080004ff */
[----:B------:R-:W-:Y:S01]  /*3080*/  UIADD3 UR6, UPT, UPT, UR6, 0x1, URZ ;  /* 0x0000000106067890 */ /* 0x000fe2000fffe0ff */
[----:B------:R-:W-:-:S03]  /*3090*/  VIADD R3, R3, 0x1 ;  /* 0x0000000103037836 */ /* 0x000fc60000000000 */
[----:B------:R-:W-:Y:S02]  /*30a0*/  UISETP.NE.AND UP0, UPT, UR6, 0x2, UPT ;  /* 0x000000020600788c */ /* 0x000fe4000bf05270 */
[----:B------:R-:W-:Y:S01]  /*30b0*/  ISETP.NE.AND P0, PT, R3, 0x2, PT ;  /* 0x000000020300780c */ /* 0x000fe20003f05270 */
[----:B------:R-:W-:Y:S06]  /*30c0*/  UGETNEXTWORKID.BROADCAST [UR4], [UR5] ;  /* 0x00000000040073ca */ /* 0x000fec0008000100 */
[----:B------:R-:W-:Y:S02]  /*30d0*/  USEL UR4, URZ, 0x1, UP0 ;  /* 0x00000001ff047887 */ /* 0x000fe40008000000 */
[----:B------:R-:W-:-:S04]  /*30e0*/  USEL UR6, UR6, URZ, UP0 ;  /* 0x000000ff06067287 */ /* 0x000fc80008000000 */
[----:B------:R-:W-:Y:S02]  /*30f0*/  LOP3.LUT R12, R12, UR4, RZ, 0x3c, !PT ;  /* 0x000000040c0c7c12 */ /* 0x000fe4000f8e3cff */
[----:B-1----:R-:W-:-:S04]  /*3100*/  SHF.L.U32 R5, R9, 0x1f, RZ ;  /* 0x0000001f09057819 */ /* 0x002fc800000006ff */
[----:B------:R-:W1:Y:S02]  /*3110*/  SYNCS.PHASECHK.TRANS64.TRYWAIT P1, [R0+URZ+0x120], R5 ;  /* 0x00012005000075a7 */ /* 0x000e6400080211ff */
[----:B-1----:R-:W-:Y:S05]  /*3120*/  @!P1 BRA `(.L_x_60) ;  /* 0x0000006000f49947 */ /* 0x002fea0003800000 */
.L_x_190:
[----:B------:R-:W-:Y:S01]  /*3130*/  LEA R4, R11, UR37, 0x4 ;  /* 0x000000250b047c11 */ /* 0x000fe2000f8e20ff */
[----:B-1----:R-:W-:Y:S01]  /*3140*/  VIADD R0, R0, 0x130 ;  /* 0x0000013000007836 */ /* 0x002fe20000000000 */
[----:B------:R-:W-:Y:S01]  /*3150*/  SEL R3, R3, RZ, P0 ;  /* 0x000000ff03037207 */ /* 0x000fe20000000000 */
[----:B------:R-:W-:-:S03]  /*3160*/  VIADD R11, R11, 0x1 ;  /* 0x000000010b0b7836 */ /* 0x000fc60000000000 */
[----:B------:R-:W1:Y:S01]  /*3170*/  LDS.128 R4, [R4+0x1b0] ;  /* 0x0001b00004047984 */ /* 0x000e620000000c00 */
[----:B------:R-:W-:Y:S02]  /*3180*/  PRMT R0, RZ, 0x654, R0 ;  /* 0x00000654ff007816 */ /* 0x000fe40000000000 */
[C---:B------:R-:W-:Y:S01]  /*3190*/  ISETP.NE.AND P1, PT, R11.reuse, 0x2, PT ;  /* 0x000000020b00780c */ /* 0x040fe20003f25270 */
[----:B------:R-:W-:Y:S01]  /*31a0*/  @!PT LDS RZ, [RZ] ;  /* 0x00000000fffff984 */ /* 0x000fe20000000800 */
[----:B------:R-:W-:Y:S01]  /*31b0*/  @!PT LDS RZ, [RZ] ;  /* 0x00000000fffff984 */ /* 0x000fe20000000800 */
[----:B------:R-:W-:Y:S01]  /*31c0*/  @!PT LDS RZ, [RZ] ;  /* 0x00000000fffff984 */ /* 0x000fe20000000800 */
[----:B------:R-:W-:Y:S01]  /*31d0*/  @!PT LDS RZ, [RZ] ;  /* 0x00000000fffff984 */ /* 0x000fe20000000800 */
[----:B------:R2:W-:Y:S06]  /*31e0*/  MEMBAR.ALL.CTA ;  /* 0x0000000000007992 */ /* 0x0005ec0000008000 */
[----:B--2---:R-:W2:Y:S01]  /*31f0*/  FENCE.VIEW.ASYNC.S ;  /* 0x00000000000073c6 */ /* 0x004ea20000000000 */
[----:B------:R-:W-:Y:S01]  /*3200*/  SEL R11, R11, RZ, P1 ;  /* 0x000000ff0b0b7207 */ /* 0x000fe20000800000 */
[----:B--2---:R2:W-:Y:S01]  /*3210*/  SYNCS.ARRIVE.TRANS64.RED.A1T0 RZ, [R0+URZ], RZ ;  /* 0x000000ff00ff79a7 */ /* 0x0045e200081004ff */
[----:B-1----:R-:W-:-:S02]  /*3220*/  LOP3.LUT P3, RZ, R6, 0x1, RZ, 0xc0, !PT ;  /* 0x0000000106ff7812 */ /* 0x002fc4000786c0ff */
[----:B------:R-:W-:-:S04]  /*3230*/  SEL R5, RZ, 0x1, P0 ;  /* 0x00000001ff057807 */ /* 0x000fc80000000000 */
[----:B------:R-:W-:Y:S02]  /*3240*/  LOP3.LUT R8, R8, R5, RZ, 0x3c, !PT ;  /* 0x0000000508087212 */ /* 0x000fe400078e3cff */
[----:B--2---:R-:W-:-:S04]  /*3250*/  SEL R0, RZ, 0x1, P1 ;  /* 0x00000001ff007807 */ /* 0x004fc80000800000 */
[----:B------:R-:W-:Y:S01]  /*3260*/  LOP3.LUT R9, R9, R0, RZ, 0x3c, !PT ;  /* 0x0000000009097212 */ /* 0x000fe200078e3cff */
[----:B------:R-:W-:Y:S06]  /*3270*/  @P3 BRA `(.L_x_61) ;  /* 0xfffffffc002c3947 */ /* 0x000fec000383ffff */
[----:B------:R-:W-:Y:S01]  /*3280*/  ULEA UR5, UR6, UR37, 0x3 ;  /* 0x0000002506057291 */ /* 0x000fe2000f8e18ff */
[----:B------:R-:W-:-:S08]  /*3290*/  SHF.L.U32 R3, R12, 0x1f, RZ ;  /* 0x0000001f0c037819 */ /* 0x000fd000000006ff */
[----:B------:R-:W1:Y:S02]  /*32a0*/  SYNCS.PHASECHK.TRANS64 P0, [UR5+0x130], R3 ;  /* 0x00013003ff0075a7 */ /* 0x000e640008001005 */
[----:B-1----:R-:W-:Y:S05]  /*32b0*/  @P0 BRA `(.L_x_62) ;  /* 0x0000000000080947 */ /* 0x002fea0003800000 */
[----:B------:R-:W1:Y:S02]  /*32c0*/  SYNCS.PHASECHK.TRANS64.TRYWAIT P0, [UR5+0x130], R3 ;  /* 0x00013003ff0075a7 */ /* 0x000e640008001105 */
[----:B-1----:R-:W-:Y:S05]  /*32d0*/  @!P0 BRA `(.L_x_63) ;  /* 0x00000060009c8947 */ /* 0x002fea0003800000 */
.L_x_62:
[----:B------:R-:W-:-:S04]  /*32e0*/  UIADD3 UR4, UPT, UPT, UR6, 0x1, URZ ;  /* 0x0000000106047890 */ /* 0x000fc8000fffe0ff */
[----:B------:R-:W-:-:S04]  /*32f0*/  UISETP.NE.AND UP0, UPT, UR4, 0x2, UPT ;  /* 0x000000020400788c */ /* 0x000fc8000bf05270 */
[----:B------:R-:W-:Y:S02]  /*3300*/  USEL UR7, URZ, 0x1, UP0 ;  /* 0x00000001ff077887 */ /* 0x000fe40008000000 */
[----:B------:R-:W-:-:S04]  /*3310*/  USEL UR4, UR4, URZ, UP0 ;  /* 0x000000ff04047287 */ /* 0x000fc80008000000 */
[----:B------:R-:W-:Y:S01]  /*3320*/  ULEA UR4, UR4, UR37, 0x3 ;  /* 0x0000002504047291 */ /* 0x000fe2000f8e18ff */
[----:B-1----:R-:W-:-:S04]  /*3330*/  LOP3.LUT R3, R12, UR7, RZ, 0x3c, !PT ;  /* 0x000000070c037c12 */ /* 0x002fc8000f8e3cff */
[----:B------:R-:W-:-:S04]  /*3340*/  SHF.L.U32 R0, R3, 0x1f, RZ ;  /* 0x0000001f03007819 */ /* 0x000fc800000006ff */
[----:B------:R-:W1:Y:S02]  /*3350*/  SYNCS.PHASECHK.TRANS64 P0, [UR4+0x130], R0 ;  /* 0x00013000ff0075a7 */ /* 0x000e640008001004 */
[----:B-1----:R-:W-:Y:S05]  /*3360*/  @P0 EXIT ;  /* 0x000000000000094d */ /* 0x002fea0003800000 */
[----:B------:R-:W-:Y:S02]  /*3370*/  SHF.L.U32 R3, R3, 0x1f, RZ ;  /* 0x0000001f03037819 */ /* 0x000fe400000006ff */
[----:B------:R-:W-:-:S07]  /*3380*/  MOV R0, UR4 ;  /* 0x0000000400007c02 */ /* 0x000fce0008000f00 */
.L_x_64:
[----:B-1----:R1:W2:Y:S02]  /*3390*/  SYNCS.PHASECHK.TRANS64.TRYWAIT P0, [R0+URZ+0x130], R3 ;  /* 0x00013003000075a7 */ /* 0x0022a400080011ff */
[----:B--2---:R-:W-:Y:S05]  /*33a0*/  @!P0 NANOSLEEP.SYNCS 0x989680 ;  /* 0x009896800000895d */ /* 0x004fea0003900000 */
[----:B------:R-:W2:Y:S02]  /*33b0*/  @!P0 SYNCS.PHASECHK.TRANS64 P0, [R0+URZ+0x130], R3 ;  /* 0x00013003000085a7 */ /* 0x000ea400080010ff */
[----:B--2---:R-:W-:Y:S05]  /*33c0*/  @P0 EXIT ;  /* 0x000000000000094d */ /* 0x004fea0003800000 */
[----:B------:R-:W-:Y:S05]  /*33d0*/  BRA `(.L_x_64) ;  /* 0xfffffffc00ec7947 */ /* 0x000fea000383ffff */
.L_x_57:
[----:B------:R-:W-:Y:S05]  /*33e0*/  BRA.U UP4, `(.L_x_65) ;  /* 0x0000001104d87547 */ /* 0x000fea000b800000 */
[----:B------:R-:W-:Y:S01]  /*33f0*/  UMOV UR6, 0x40 ;  /* 0x0000004000067882 */ /* 0x000fe20000000000 */
[----:B------:R-:W-:Y:S01]  /*3400*/  NOP ;  /* 0x0000000000007918 */ /* 0x000fe20000000000 */
[----:B------:R-:W-:Y:S01]  /*3410*/  ULEA UR6, UR37, UR6, 0x18 ;  /* 0x0000000625067291 */ /* 0x000fe2000f8ec0ff */
[----:B------:R-:W-:Y:S02]  /*3420*/  UMOV UR7, 0x400 ;  /* 0x0000040000077882 */ /* 0x000fe40000000000 */
[----:B------:R-:W-:-:S06]  /*3430*/  ULEA UR37, UR37, UR7, 0x18 ;  /* 0x0000000725257291 */ /* 0x000fcc000f8ec0ff */
[----:B------:R-:W1:Y:S02]  /*3440*/  LDS.U8 R2, [UR6+0x1c] ;  /* 0x00001c06ff027984 */ /* 0x000e640008000000 */
[----:B-1----:R-:W-:-:S13]  /*3450*/  ISETP.NE.AND P0, PT, R2, RZ, PT ;  /* 0x000000ff0200720c */ /* 0x002fda0003f05270 */
[----:B------:R-:W-:Y:S05]  /*3460*/  @P0 BRA `(.L_x_66) ;  /* 0x0000000400080947 */ /* 0x000fea0003800000 */
[----:B------:R-:W-:Y:S02]  /*3470*/  UISETP.NE.U32.AND UP0, UPT, UR5, 0x1, UPT ;  /* 0x000000010500788c */ /* 0x000fe4000bf05070 */
[----:B------:R-:W-:-:S07]  /*3480*/  UIADD3 UR8, UPT, UPT, UR6, 0x8, URZ ;  /* 0x0000000806087890 */ /* 0x000fce000fffe0ff */
[----:B------:R-:W-:Y:S05]  /*3490*/  BRA.U !UP0, `(.L_x_67) ;  /* 0x00000001089c7547 */ /* 0x000fea000b800000 */
[----:B------:R-:W-:Y:S01]  /*34a0*/  ELECT P0, URZ, PT ;  /* 0x0000000000ff782f */ /* 0x000fe20003800000 */
[----:B------:R-:W-:-:S12]  /*34b0*/  BSSY B0, `(.L_x_67) ;  /* 0x0000025000007945 */ /* 0x000fd80003800000 */
[----:B------:R-:W-:Y:S05]  /*34c0*/  @!P0 BRA `(.L_x_68) ;  /* 0x00000000008c8947 */ /* 0x000fea0003800000 */
[----:B------:R-:W-:-:S05]  /*34d0*/  UMOV UR7, 0x10 ;  /* 0x0000001000077882 */ /* 0x000fca0000000000 */
[----:B------:R-:W-:Y:S04]  /*34e0*/  DEPBAR.LE SB1, 0x36 ;  /* 0x00009d800000791a */ /* 0x000fe80000000000 */
[----:B------:R-:W1:Y:S02]  /*34f0*/  UTCATOMSWS.2CTA.FIND_AND_SET.ALIGN UP1, UR7, UR7 ;  /* 0x00000007000775e3 */ /* 0x000e640008220800 */
[----:B-1----:R-:W-:Y:S01]  /*3500*/  MOV R11, UR7 ;  /* 0x00000007000b7c02 */ /* 0x002fe20008000f00 */
[----:B------:R-:W-:Y:S06]  /*3510*/  BRA.U UP1, `(.L_x_69) ;  /* 0x0000000101187547 */ /* 0x000fec000b800000 */
.L_x_70:
[----:B------:R-:W-:Y:S05]  /*3520*/  NANOSLEEP 0x64 ;  /* 0x000000640000795d */ /* 0x000fea0003800000 */
[----:B------:R-:W-:-:S05]  /*3530*/  UMOV UR7, 0x10 ;  /* 0x0000001000077882 */ /* 0x000fca0000000000 */
[----:B------:R-:W-:Y:S04]  /*3540*/  DEPBAR.LE SB1, 0x36 ;  /* 0x00009d800000791a */ /* 0x000fe80000000000 */
[----:B------:R-:W1:Y:S02]  /*3550*/  UTCATOMSWS.2CTA.FIND_AND_SET.ALIGN UP1, UR7, UR7 ;  /* 0x00000007000775e3 */ /* 0x000e640008220800 */
[----:B-1----:R-:W-:Y:S01]  /*3560*/  MOV R11, UR7 ;  /* 0x00000007000b7c02 */ /* 0x002fe20008000f00 */
[----:B------:R-:W-:Y:S05]  /*3570*/  BRA.U !UP1, `(.L_x_70) ;  /* 0xfffffffd09e87547 */ /* 0x000fea000b83ffff */
.L_x_69:
[----:B------:R-:W1:Y:S01]  /*3580*/  LDS R5, [UR6+0x10] ;  /* 0x00001006ff057984 */ /* 0x000e620008000800 */
[----:B------:R-:W-:Y:S01]  /*3590*/  IMAD.U32 R3, RZ, RZ, UR37 ;  /* 0x00000025ff037e24 */ /* 0x000fe2000f8e00ff */
[----:B------:R-:W-:-:S03]  /*35a0*/  MOV R2, UR4 ;  /* 0x0000000400027c02 */ /* 0x000fc60008000f00 */
[----:B------:R-:W-:Y:S01]  /*35b0*/  VIADD R3, R3, 0x1d0 ;  /* 0x000001d003037836 */ /* 0x000fe20000000000 */
[----:B-1----:R-:W-:-:S04]  /*35c0*/  SHF.L.U32 R5, R5, 0x1f, RZ ;  /* 0x0000001f05057819 */ /* 0x002fc800000006ff */
[----:B------:R-:W1:Y:S02]  /*35d0*/  SYNCS.PHASECHK.TRANS64.TRYWAIT P0, [UR6+0x8], R5 ;  /* 0x00000805ff0075a7 */ /* 0x000e640008001106 */
[----:B-1----:R-:W-:Y:S05]  /*35e0*/  @P0 BRA `(.L_x_71) ;  /* 0x0000000000080947 */ /* 0x002fea0003800000 */
[----:B------:R-:W1:Y:S02]  /*35f0*/  SYNCS.PHASECHK.TRANS64.TRYWAIT P0, [UR6+0x8], R5 ;  /* 0x00000805ff0075a7 */ /* 0x000e640008001106 */
[----:B-1----:R-:W-:Y:S05]  /*3600*/  @!P0 BRA `(.L_x_72) ;  /* 0x0000005c00e88947 */ /* 0x002fea0003800000 */
.L_x_71:
[----:B-1----:R-:W-:Y:S01]  /*3610*/  HFMA2 R4, -RZ, RZ, 0, 5.9604644775390625e-08 ;  /* 0x00000001ff047431 */ /* 0x002fe200000001ff */
[----:B------:R-:W-:Y:S01]  /*3620*/  UPRMT UR7, UR4, 0x654, UR8 ;  /* 0x0000065404077896 */ /* 0x000fe20008000008 */
[----:B------:R-:W-:Y:S01]  /*3630*/  IMAD.MOV.U32 R6, RZ, RZ, 0xffff ;  /* 0x0000ffffff067424 */ /* 0x000fe200078e00ff */
[----:B------:R-:W-:Y:S01]  /*3640*/  PRMT R2, R2, 0x654, R3 ;  /* 0x0000065402027816 */ /* 0x000fe20000000003 */
[----:B------:R-:W-:Y:S02]  /*3650*/  IMAD.MOV.U32 R5, RZ, RZ, 0x4 ;  /* 0x00000004ff057424 */ /* 0x000fe400078e00ff */
[----:B------:R-:W-:Y:S01]  /*3660*/  IMAD.SHL.U32 R9, R11, 0x20, RZ ;  /* 0x000000200b097824 */ /* 0x000fe200078e00ff */
[----:B------:R-:W-:Y:S02]  /*3670*/  MOV R3, UR7 ;  /* 0x0000000700037c02 */ /* 0x000fe40008000f00 */
[-C--:B------:R-:W-:Y:S01]  /*3680*/  SHF.L.U32 R7, R6, R11.reuse, RZ ;  /* 0x0000000b06077219 */ /* 0x080fe200000006ff */
[----:B------:R1:W-:Y:S01]  /*3690*/  SYNCS.ARRIVE.TRANS64.RED RZ, [UR7], R5 ;  /* 0x00000005ffff79a7 */ /* 0x0003e20008000407 */
[----:B------:R-:W-:Y:S01]  /*36a0*/  SHF.L.U32 R6, R4, R11, RZ ;  /* 0x0000000b04067219 */ /* 0x000fe200000006ff */
[----:B------:R1:W-:Y:S04]  /*36b0*/  STS [UR37+0x1d0], R9 ;  /* 0x0001d009ff007988 */ /* 0x0003e80008000825 */
[----:B------:R1:W-:Y:S04]  /*36c0*/  STAS [R2.64], R11 ;  /* 0x0000000b02007dbd */ /* 0x0003e8000c0008ff */
[----:B------:R1:W-:Y:S04]  /*36d0*/  ATOMS.OR RZ, [UR6+0x14], R7 ;  /* 0x00001407ffff798c */ /* 0x0003e8000b000006 */
[----:B------:R1:W-:Y:S04]  /*36e0*/  ATOMS.OR RZ, [UR6+0x18], R6 ;  /* 0x00001806ffff798c */ /* 0x0003e8000b000006 */
[----:B------:R1:W-:Y:S02]  /*36f0*/  ATOMS.XOR RZ, [UR6+0x10], R4 ;  /* 0x00001004ffff798c */ /* 0x0003e4000b800006 */
.L_x_68:
[----:B------:R-:W-:Y:S05]  /*3700*/  BSYNC B0 ;  /* 0x0000000000007941 */ /* 0x000fea0003800000 */
.L_x_67:
[----:B------:R-:W-:Y:S05]  /*3710*/  BRA.U UP0, `(.L_x_73) ;  /* 0x00000001006c7547 */ /* 0x000fea000b800000 */
[----:B------:R-:W-:-:S03]  /*3720*/  UMOV UR7, 0xffffffff ;  /* 0xffffffff00077882 */ /* 0x000fc60000000000 */
[----:B------:R-:W-:Y:S05]  /*3730*/  BRA.DIV UR7, `(.L_x_74) ;  /* 0x0000005e07b47947 */ /* 0x000fea000b800000 */
[----:B------:R-:W-:-:S13]  /*3740*/  ELECT P6, URZ, PT ;  /* 0x0000000000ff782f */ /* 0x000fda00038c0000 */
.L_x_194:
[----:B------:R-:W-:Y:S05]  /*3750*/  @!P6 BRA `(.L_x_73) ;  /* 0x00000000005ce947 */ /* 0x000fea0003800000 */
[----:B-1----:R-:W1:Y:S02]  /*3760*/  LDS R3, [UR6+0x10] ;  /* 0x00001006ff037984 */ /* 0x002e640008000800 */
[----:B-1----:R-:W-:-:S04]  /*3770*/  SHF.L.U32 R3, R3, 0x1f, RZ ;  /* 0x0000001f03037819 */ /* 0x002fc800000006ff */
[----:B------:R-:W1:Y:S02]  /*3780*/  SYNCS.PHASECHK.TRANS64.TRYWAIT P0, [UR6+0x8], R3 ;  /* 0x00000803ff0075a7 */ /* 0x000e640008001106 */
[----:B-1----:R-:W-:Y:S05]  /*3790*/  @P0 BRA `(.L_x_75) ;  /* 0x0000000000080947 */ /* 0x002fea0003800000 */
[----:B------:R-:W1:Y:S02]  /*37a0*/  SYNCS.PHASECHK.TRANS64.TRYWAIT P0, [UR6+0x8], R3 ;  /* 0x00000803ff0075a7 */ /* 0x000e640008001106 */
[----:B-1----:R-:W-:Y:S05]  /*37b0*/  @!P0 BRA `(.L_x_76) ;  /* 0x0000005c00b48947 */ /* 0x002fea0003800000 */
.L_x_75:
[----:B------:R-:W2:Y:S01]  /*37c0*/  LDS R5, [UR37+0x1d0] ;  /* 0x0001d025ff057984 */ /* 0x000ea20008000800 */
[----:B-1----:R-:W-:Y:S02]  /*37d0*/  HFMA2 R2, -RZ, RZ, 0, 5.9604644775390625e-08 ;  /* 0x00000001ff027431 */ /* 0x002fe400000001ff */
[----:B------:R-:W-:Y:S01]  /*37e0*/  IMAD.MOV.U32 R3, RZ, RZ, 0xffff ;  /* 0x0000ffffff037424 */ /* 0x000fe200078e00ff */
[----:B------:R-:W-:Y:S01]  /*37f0*/  UPRMT UR7, UR4, 0x654, UR8 ;  /* 0x0000065404077896 */ /* 0x000fe20008000008 */
[----:B--2---:R-:W-:-:S03]  /*3800*/  IMAD.SHL.U32 R4, R5, 0x20, RZ ;  /* 0x0000002005047824 */ /* 0x004fc600078e00ff */
[-C--:B------:R-:W-:Y:S02]  /*3810*/  SHF.L.U32 R3, R3, R5.reuse, RZ ;  /* 0x0000000503037219 */ /* 0x080fe400000006ff */
[----:B------:R-:W-:Y:S01]  /*3820*/  SHF.L.U32 R5, R2, R5, RZ ;  /* 0x0000000502057219 */ /* 0x000fe200000006ff */
[----:B------:R2:W-:Y:S04]  /*3830*/  STS [UR37+0x1d0], R4 ;  /* 0x0001d004ff007988 */ /* 0x0005e80008000825 */
[----:B------:R2:W-:Y:S04]  /*3840*/  ATOMS.OR RZ, [UR6+0x14], R3 ;  /* 0x00001403ffff798c */ /* 0x0005e8000b000006 */
[----:B------:R2:W-:Y:S01]  /*3850*/  ATOMS.OR RZ, [UR6+0x18], R5 ;  /* 0x00001805ffff798c */ /* 0x0005e2000b000006 */
[----:B------:R-:W-:Y:S03]  /*3860*/  SYNCS.ARRIVE.TRANS64.RED.A1T0 RZ, [UR7], RZ ;  /* 0x000000ffffff79a7 */ /* 0x000fe60008100407 */
[----:B------:R2:W-:Y:S01]  /*3870*/  ATOMS.XOR RZ, [UR6+0x10], R2 ;  /* 0x00001002ffff798c */ /* 0x0005e2000b800006 */
[----:B------:R-:W-:Y:S05]  /*3880*/  BRA `(.L_x_73) ;  /* 0x0000000000107947 */ /* 0x000fea0003800000 */
.L_x_66:
[----:B------:R-:W-:-:S05]  /*3890*/  MOV R2, 0xffffffff ;  /* 0xffffffff00027802 */ /* 0x000fca0000000f00 */
[----:B------:R1:W-:Y:S02]  /*38a0*/  STS [UR37+0x1d0], R2 ;  /* 0x0001d002ff007988 */ /* 0x0003e40008000825 */
[----:B-1----:R-:W-:Y:S02]  /*38b0*/  MOV R2, 0x38d0 ;  /* 0x000038d000027802 */ /* 0x002fe40000000f00 */
[----:B-----5:R-:W-:Y:S05]  /*38c0*/  CALL.REL.NOINC `($__internal_1_$__cuda_sm10x_tcgen05_guardrail_trap_phase_invalid_during_alloc) ;  /* 0x0000006400887944 */ /* 0x020fea0003c00000 */
.L_x_73:
[----:B------:R-:W-:Y:S05]  /*38d0*/  WARPSYNC.ALL ;  /* 0x0000000000007948 */ /* 0x000fea0003800000 */
[----:B------:R-:W3:Y:S01]  /*38e0*/  S2UR UR7, SR_CgaCtaId ;  /* 0x00000000000779c3 */ /* 0x000ee20000008800 */
[----:B------:R-:W-:Y:S01]  /*38f0*/  UMOV UR6, 0x400 ;  /* 0x0000040000067882 */ /* 0x000fe20000000000 */
[----:B------:R-:W-:-:S06]  /*3900*/  NOP ;  /* 0x0000000000007918 */ /* 0x000fcc0000000000 */
[----:B------:R-:W-:Y:S06]  /*3910*/  BAR.ARV 0x6, 0xa0 ;  /* 0x0182800000007b1d */ /* 0x000fec0000002000 */
[----:B------:R-:W4:Y:S01]  /*3920*/  LDCU UR8, c[0x0][0x38c] ;  /* 0x00007180ff0877ac */ /* 0x000f220008000800 */
[----:B------:R-:W-:Y:S01]  /*3930*/  LOP3.LUT R0, R0, 0xffff, RZ, 0xc0, !PT ;  /* 0x0000ffff00007812 */ /* 0x000fe200078ec0ff */
[----:B-1----:R-:W-:Y:S01]  /*3940*/  IMAD.MOV.U32 R9, RZ, RZ, 0x1 ;  /* 0x00000001ff097424 */ /* 0x002fe200078e00ff */
[----:B------:R-:W-:Y:S01]  /*3950*/  LOP3.LUT R8, R8, 0xffff, RZ, 0xc0, !PT ;  /* 0x0000ffff08087812 */ /* 0x000fe200078ec0ff */
[----:B------:R-:W-:Y:S01]  /*3960*/  UMOV UR19, URZ ;  /* 0x000000ff00137c82 */ /* 0x000fe20008000000 */
[----:B------:R-:W-:Y:S01]  /*3970*/  R2UR UR11, R0 ;  /* 0x00000000000b72ca */ /* 0x000fe200000e0000 */
[----:B------:R-:W-:Y:S01]  /*3980*/  UMOV UR18, URZ ;  /* 0x000000ff00127c82 */ /* 0x000fe20008000000 */
[----:B------:R-:W-:Y:S01]  /*3990*/  R2UR UR12, R8 ;  /* 0x00000000080c72ca */ /* 0x000fe200000e0000 */
[----:B------:R-:W-:Y:S01]  /*39a0*/  IMAD.MOV.U32 R8, RZ, RZ, RZ ;  /* 0x000000ffff087224 */ /* 0x000fe200078e00ff */
[----:B------:R-:W-:Y:S01]  /*39b0*/  UMOV UR17, URZ ;  /* 0x000000ff00117c82 */ /* 0x000fe20008000000 */
[----:B---3--:R-:W-:-:S02]  /*39c0*/  ULEA UR7, UR7, UR6, 0x18 ;  /* 0x0000000607077291 */ /* 0x008fc4000f8ec0ff */
[----:B------:R-:W-:Y:S02]  /*39d0*/  UISETP.NE.AND UP2, UPT, UR5, URZ, UPT ;  /* 0x000000ff0500728c */ /* 0x000fe4000bf45270 */
[----:B------:R-:W-:Y:S02]  /*39e0*/  UIADD3 UR13, UPT, UPT, UR7, 0x4300, URZ ;  /* 0x00004300070d7890 */ /* 0x000fe4000fffe0ff */
[----:B------:R-:W-:Y:S02]  /*39f0*/  UIADD3 UR14, UPT, UPT, UR7, 0x1e300, URZ ;  /* 0x0001e300070e7890 */ /* 0x000fe4000fffe0ff */
[----:B----4-:R-:W-:Y:S01]  /*3a00*/  UIADD3 UR8, UPT, UPT, UR8, 0x3f, URZ ;  /* 0x0000003f08087890 */ /* 0x010fe2000fffe0ff */
[----:B--2---:R-:W1:Y:S01]  /*3a10*/  LDS R2, [UR7+0x1d0] ;  /* 0x0001d007ff027984 */ /* 0x004e620008000800 */
[----:B------:R-:W-:Y:S02]  /*3a20*/  USHF.R.U32.HI UR13, URZ, 0x4, UR13 ;  /* 0x00000004ff0d7899 */ /* 0x000fe4000801160d */
[----:B------:R-:W-:-:S02]  /*3a30*/  USHF.R.S32.HI UR6, URZ, 0x1f, UR8 ;  /* 0x0000001fff067899 */ /* 0x000fc40008011408 */
[----:B------:R-:W-:Y:S02]  /*3a40*/  USHF.R.U32.HI UR14, URZ, 0x4, UR14 ;  /* 0x00000004ff0e7899 */ /* 0x000fe4000801160e */
[----:B------:R-:W-:Y:S02]  /*3a50*/  ULEA.HI UR6, UR6, UR8, URZ, 0x6 ;  /* 0x0000000806067291 */ /* 0x000fe4000f8f30ff */
[----:B------:R-:W-:Y:S02]  /*3a60*/  ULOP3.LUT UR13, UR13, 0x3fff, URZ, 0xc0, !UPT ;  /* 0x00003fff0d0d7892 */ /* 0x000fe4000f8ec0ff */
[----:B------:R-:W-:Y:S02]  /*3a70*/  USHF.R.S32.HI UR6, URZ, 0x6, UR6 ;  /* 0x00000006ff067899 */ /* 0x000fe40008011406 */
[----:B------:R-:W-:Y:S02]  /*3a80*/  ULOP3.LUT UR14, UR14, 0x3fff, URZ, 0xc0, !UPT ;  /* 0x00003fff0e0e7892 */ /* 0x000fe4000f8ec0ff */
[----:B------:R-:W-:Y:S01]  /*3a90*/  UISETP.LT.AND UP0, UPT, UR6, 0x1, UPT ;  /* 0x000000010600788c */ /* 0x000fe2000bf01270 */
[----:B------:R-:W-:Y:S01]  /*3aa0*/  UMOV UR28, 0x0 ;  /* 0x00000000001c7882 */ /* 0x000fe20000000000 */
[----:B------:R-:W-:Y:S01]  /*3ab0*/  UMOV UR29, 0x8200490 ;  /* 0x08200490001d7882 */ /* 0x000fe20000000000 */
[----:B------:R-:W-:-:S02]  /*3ac0*/  ULOP3.LUT UR13, UR13, 0x10000, URZ, 0xfc, !UPT ;  /* 0x000100000d0d7892 */ /* 0x000fc4000f8efcff */
[----:B------:R-:W-:Y:S02]  /*3ad0*/  ULOP3.LUT UR14, UR14, 0x10000, URZ, 0xfc, !UPT ;  /* 0x000100000e0e7892 */ /* 0x000fe4000f8efcff */
[----:B------:R-:W-:Y:S01]  /*3ae0*/  USEL UR20, UR6, 0x1, !UP0 ;  /* 0x0000000106147887 */ /* 0x000fe2000c000000 */
[----:B------:R-:W-:Y:S01]  /*3af0*/  UMOV UR26, 0x0 ;  /* 0x00000000001a7882 */ /* 0x000fe20000000000 */
[----:B------:R-:W-:Y:S01]  /*3b00*/  UMOV UR27, 0x8200490 ;  /* 0x08200490001b7882 */ /* 0x000fe20000000000 */
[----:B------:R-:W-:Y:S01]  /*3b10*/  UMOV UR24, 0x0 ;  /* 0x0000000000187882 */ /* 0x000fe20000000000 */
[----:B------:R-:W-:Y:S01]  /*3b20*/  UMOV UR25, 0x8200490 ;  /* 0x0820049000197882 */ /* 0x000fe20000000000 */
[----:B------:R-:W-:Y:S01]  /*3b30*/  UMOV UR22, 0x0 ;  /* 0x0000000000167882 */ /* 0x000fe20000000000 */
[----:B------:R-:W-:Y:S01]  /*3b40*/  UMOV UR23, 0x8200490 ;  /* 0x0820049000177882 */ /* 0x000fe20000000000 */
[----:B-1----:R-:W-:Y:S02]  /*3b50*/  R2UR UR21, R2 ;  /* 0x00000000021572ca */ /* 0x002fe400000e0000 */
[----:B------:R-:W-:-:S13]  /*3b60*/  CS2R R2, SRZ ;  /* 0x0000000000027805 */ /* 0x000fda000001ff00 */
.L_x_84:
[C---:B------:R-:W-:Y:S02]  /*3b70*/  LEA R0, R8.reuse, UR7, 0x3 ;  /* 0x0000000708007c11 */ /* 0x040fe4000f8e18ff */
[----:B------:R-:W-:Y:S02]  /*3b80*/  SHF.L.U32 R5, R3, 0x1f, RZ ;  /* 0x0000001f03057819 */ /* 0x000fe400000006ff */
[----:B------:R-:W-:Y:S02]  /*3b90*/  LEA R4, R8, UR7, 0x4 ;  /* 0x0000000708047c11 */ /* 0x000fe4000f8e20ff */
[----:B------:R-:W1:Y:S02]  /*3ba0*/  SYNCS.PHASECHK.TRANS64.TRYWAIT P0, [R0+URZ+0x120], R5 ;  /* 0x00012005000075a7 */ /* 0x000e6400080011ff */
[----:B-1-34-:R-:W-:Y:S05]  /*3bb0*/  @!P0 BRA `(.L_x_77) ;  /* 0x0000005800cc8947 */ /* 0x01afea0003800000 */
.L_x_195:
[----:B-1----:R-:W1:Y:S01]  /*3bc0*/  LDS.128 R4, [R4+0x1b0] ;  /* 0x0001b00004047984 */ /* 0x002e620000000c00 */
[----:B------:R-:W-:Y:S02]  /*3bd0*/  VIADD R0, R0, 0x130 ;  /* 0x0000013000007836 */ /* 0x000fe40000000000 */
[----:B------:R-:W-:Y:S01]  /*3be0*/  VIADD R8, R8, 0x1 ;  /* 0x0000000108087836 */ /* 0x000fe20000000000 */
[----:B------:R-:W-:Y:S01]  /*3bf0*/  @!PT LDS RZ, [RZ] ;  /* 0x00000000fffff984 */ /* 0x000fe20000000800 */
[----:B------:R-:W-:Y:S01]  /*3c00*/  @!PT LDS RZ, [RZ] ;  /* 0x00000000fffff984 */ /* 0x000fe20000000800 */
[----:B------:R-:W-:Y:S01]  /*3c10*/  @!PT LDS RZ, [RZ] ;  /* 0x00000000fffff984 */ /* 0x000fe20000000800 */
[----:B------:R-:W-:Y:S01]  /*3c20*/  @!PT LDS RZ, [RZ] ;  /* 0x00000000fffff984 */ /* 0x000fe20000000800 */
[----:B------:R2:W-:Y:S06]  /*3c30*/  MEMBAR.ALL.CTA ;  /* 0x0000000000007992 */ /* 0x0005ec0000008000 */
[----:B--2---:R-:W2:Y:S01]  /*3c40*/  FENCE.VIEW.ASYNC.S ;  /* 0x00000000000073c6 */ /* 0x004ea20000000000 */
[----:B------:R-:W-:-:S04]  /*3c50*/  PRMT R0, RZ, 0x654, R0 ;  /* 0x00000654ff007816 */ /* 0x000fc80000000000 */
[----:B--2---:R2:W-:Y:S01]  /*3c60*/  SYNCS.ARRIVE.TRANS64.RED.A1T0 RZ, [R0+URZ], RZ ;  /* 0x000000ff00ff79a7 */ /* 0x0045e200081004ff */
[----:B-1----:R-:W-:Y:S01]  /*3c70*/  LOP3.LUT P1, RZ, R6, 0x1, RZ, 0xc0, !PT ;  /* 0x0000000106ff7812 */ /* 0x002fe2000782c0ff */
[----:B--2---:R-:W-:-:S12]  /*3c80*/  BRA.U UP2, `(.L_x_78) ;  /* 0x0000000502087547 */ /* 0x004fd8000b800000 */
[----:B------:R-:W1:Y:S01]  /*3c90*/  LDCU UR8, c[0x0][0x38c] ;  /* 0x00007180ff0877ac */ /* 0x000e620008000800 */
[----:B------:R-:W-:Y:S02]  /*3ca0*/  PLOP3.LUT P2, PT, PT, PT, PT, 0x80, 0x8 ;  /* 0x000000000008781c */ /* 0x000fe40003f4f070 */
[----:B------:R-:W-:Y:S01]  /*3cb0*/  SHF.L.U32 R5, R9, 0x1f, RZ ;  /* 0x0000001f09057819 */ /* 0x000fe200000006ff */
[----:B------:R-:W-:Y:S02]  /*3cc0*/  ULEA UR9, UR19, UR7, 0x3 ;  /* 0x0000000713097291 */ /* 0x000fe4000f8e18ff */
[----:B------:R-:W-:Y:S02]  /*3cd0*/  ULEA UR10, UR19, UR21, 0x6 ;  /* 0x00000015130a7291 */ /* 0x000fe4000f8e30ff */
[----:B-1----:R-:W-:-:S06]  /*3ce0*/  UISETP.GE.AND UP0, UPT, UR8, 0x1, UPT ;  /* 0x000000010800788c */ /* 0x002fcc000bf06270 */
[----:B------:R-:W-:-:S05]  /*3cf0*/  PLOP3.LUT P0, PT, PT, PT, UP0, 0x80, 0x8 ;  /* 0x000000000008781c */ /* 0x000fca0003f0f008 */
[----:B------:R-:W-:-:S08]  /*3d00*/  @UP0 ULEA UR8, UR18, UR7, 0x3 ;  /* 0x0000000712080291 */ /* 0x000fd0000f8e18ff */
[----:B------:R-:W-:-:S04]  /*3d10*/  @P0 SHF.L.U32 R0, R2, 0x1f, RZ ;  /* 0x0000001f02000819 */ /* 0x000fc800000006ff */
[----:B------:R1:W2:Y:S01]  /*3d20*/  @P0 SYNCS.PHASECHK.TRANS64.TRYWAIT P2, [UR8], R0 ;  /* 0x00000000ff0005a7 */ /* 0x0002a20008041108 */
[----:B------:R-:W3:Y:S02]  /*3d30*/  SYNCS.PHASECHK.TRANS64.TRYWAIT P0, [UR9+0x160], R5 ;  /* 0x00016005ff0075a7 */ /* 0x000ee40008001109 */
[----:B-123--:R-:W-:Y:S05]  /*3d40*/  @!P0 BRA `(.L_x_79) ;  /* 0x00000058007c8947 */ /* 0x00efea0003800000 */
.L_x_197:
[----:B------:R-:W-:Y:S01]  /*3d50*/  UMOV UR16, UR17 ;  /* 0x0000001100107c82 */ /* 0x000fe20008000000 */
[----:B------:R-:W-:Y:S05]  /*3d60*/  BRA.U !UP0, `(.L_x_80) ;  /* 0x0000000108c07547 */ /* 0x000fea000b800000 */
[----:B------:R-:W-:Y:S02]  /*3d70*/  UIADD3 UR16, UPT, UPT, UR20, UR17, URZ ;  /* 0x0000001114107290 */ /* 0x000fe4000fffe0ff */
[----:B------:R-:W-:Y:S01]  /*3d80*/  UPLOP3.LUT UP3, UPT, UPT, UPT, UPT, 0x40, 0x4 ;  /* 0x000000000004789c */ /* 0x000fe20003f6e870 */
[----:B------:R-:W-:Y:S01]  /*3d90*/  UMOV UR15, UR6 ;  /* 0x00000006000f7c82 */ /* 0x000fe20008000000 */
[----:B------:R-:W-:-:S09]  /*3da0*/  UMOV UR46, UR18 ;  /* 0x00000012002e7c82 */ /* 0x000fd20008000000 */
.L_x_83:
[----:B--2---:R-:W-:Y:S01]  /*3db0*/  ULEA UR8, UR46, UR7, 0x3 ;  /* 0x000000072e087291 */ /* 0x004fe2000f8e18ff */
[----:B---3--:R-:W-:Y:S11]  /*3dc0*/  @P2 BRA `(.L_x_81) ;  /* 0x00000000000c2947 */ /* 0x008ff60003800000 */
[----:B-1----:R-:W-:Y:S04]  /*3dd0*/  SHF.L.U32 R5, R2, 0x1f, RZ ;  /* 0x0000001f02057819 */ /* 0x002fe800000006ff */
[----:B------:R-:W1:Y:S02]  /*3de0*/  SYNCS.PHASECHK.TRANS64.TRYWAIT P0, [UR8], R5 ;  /* 0x00000005ff0075a7 */ /* 0x000e640008001108 */
[----:B-1----:R-:W-:Y:S05]  /*3df0*/  @!P0 BRA `(.L_x_82) ;  /* 0x0000005800688947 */ /* 0x002fea0003800000 */
.L_x_81:
[----:B------:R-:W-:Y:S01]  /*3e00*/  UISETP.NE.AND UP0, UPT, UR15, 0x1, UPT ;  /* 0x000000010f00788c */ /* 0x000fe2000bf05270 */
[----:B------:R-:W-:Y:S01]  /*3e10*/  PLOP3.LUT P2, PT, PT, PT, PT, 0x80, 0x8 ;  /* 0x000000000008781c */ /* 0x000fe20003f4f070 */
[----:B------:R-:W-:Y:S02]  /*3e20*/  UIADD3 UR18, UPT, UPT, UR46, 0x1, URZ ;  /* 0x000000012e127890 */ /* 0x000fe4000fffe0ff */
[----:B------:R-:W-:Y:S02]  /*3e30*/  ULEA UR32, UR46, UR14, 0x9 ;  /* 0x0000000e2e207291 */ /* 0x000fe4000f8e48ff */
[----:B------:R-:W-:Y:S01]  /*3e40*/  UISETP.NE.AND UP1, UPT, UR18, 0xd, UPT ;  /* 0x0000000d1200788c */ /* 0x000fe2000bf25270 */
[----:B------:R-:W-:Y:S01]  /*3e50*/  PLOP3.LUT P0, PT, PT, PT, UP0, 0x80, 0x8 ;  /* 0x000000000008781c */ /* 0x000fe20003f0f008 */
[----:B------:R-:W-:Y:S02]  /*3e60*/  UIADD3 UR44, UPT, UPT, UR32, 0x2, URZ ;  /* 0x00000002202c7890 */ /* 0x000fe4000fffe0ff */
[----:B------:R-:W-:Y:S02]  /*3e70*/  USEL UR31, URZ, 0x1, UP1 ;  /* 0x00000001ff1f7887 */ /* 0x000fe40008800000 */
[----:B------:R-:W-:Y:S02]  /*3e80*/  USEL UR18, UR18, URZ, UP1 ;  /* 0x000000ff12127287 */ /* 0x000fe40008800000 */
[----:B------:R-:W-:Y:S02]  /*3e90*/  UIADD3 UR40, UPT, UPT, UR32, 0x4, URZ ;  /* 0x0000000420287890 */ /* 0x000fe4000fffe0ff */
[----:B------:R-:W-:Y:S01]  /*3ea0*/  @UP0 ULEA UR30, UR18, UR7, 0x3 ;  /* 0x00000007121e0291 */ /* 0x000fe2000f8e18ff */
[----:B------:R-:W-:Y:S01]  /*3eb0*/  LOP3.LUT R2, R2, UR31, RZ, 0x3c, !PT ;  /* 0x0000001f02027c12 */ /* 0x000fe2000f8e3cff */
[----:B------:R-:W-:Y:S02]  /*3ec0*/  UIADD3 UR36, UPT, UPT, UR32, 0x6, URZ ;  /* 0x0000000620247890 */ /* 0x000fe4000fffe0ff */
[----:B------:R-:W-:Y:S01]  /*3ed0*/  UIADD3 UR8, UPT, UPT, UR8, 0x68, URZ ;  /* 0x0000006808087890 */ /* 0x000fe2000fffe0ff */
[----:B-1----:R-:W-:Y:S01]  /*3ee0*/  @P0 SHF.L.U32 R0, R2, 0x1f, RZ ;  /* 0x0000001f02000819 */ /* 0x002fe200000006ff */
[----:B------:R-:W-:Y:S02]  /*3ef0*/  UIADD3 UR17, UPT, UPT, UR17, 0x1, URZ ;  /* 0x0000000111117890 */ /* 0x000fe4000fffe0ff */
[----:B------:R-:W-:Y:S01]  /*3f00*/  UIADD3 UR15, UPT, UPT, UR15, -0x1, URZ ;  /* 0xffffffff0f0f7890 */ /* 0x000fe2000fffe0ff */
[----:B------:R2:W3:Y:S01]  /*3f10*/  @P0 SYNCS.PHASECHK.TRANS64.TRYWAIT P2, [UR30], R0 ;  /* 0x00000000ff0005a7 */ /* 0x0004e2000804111e */
[----:B------:R-:W-:Y:S02]  /*3f20*/  ULEA UR30, UR46, UR13, 0x9 ;  /* 0x0000000d2e1e7291 */ /* 0x000fe4000f8e48ff */
[----:B------:R-:W-:Y:S02]  /*3f30*/  UISETP.NE.AND UP0, UPT, UR17, UR16, UPT ;  /* 0x000000101100728c */ /* 0x000fe4000bf05270 */
[----:B------:R-:W-:Y:S02]  /*3f40*/  UIADD3 UR42, UPT, UPT, UR30, 0x2, URZ ;  /* 0x000000021e2a7890 */ /* 0x000fe4000fffe0ff */
[----:B------:R-:W-:Y:S02]  /*3f50*/  UIADD3 UR38, UPT, UPT, UR30, 0x4, URZ ;  /* 0x000000041e267890 */ /* 0x000fe4000fffe0ff */
[----:B------:R-:W-:Y:S01]  /*3f60*/  UIADD3 UR34, UPT, UPT, UR30, 0x6, URZ ;  /* 0x000000061e227890 */ /* 0x000fe2000fffe0ff */
[----:B------:R-:W-:Y:S01]  /*3f70*/  UMOV UR33, 0x40004040 ;  /* 0x4000404000217882 */ /* 0x000fe20000000000 */
[----:B------:R-:W-:Y:S01]  /*3f80*/  UMOV UR31, 0x40004040 ;  /* 0x40004040001f7882 */ /* 0x000fe20000000000 */
[----:B------:R-:W-:Y:S01]  /*3f90*/  UMOV UR45, 0x40004040 ;  /* 0x40004040002d7882 */ /* 0x000fe20000000000 */
[----:B------:R2:W-:Y:S01]  /*3fa0*/  UTCHMMA.2CTA gdesc[UR30], gdesc[UR32], tmem[UR10], tmem[UR28], idesc[UR29], UP3 ;  /* 0x00ff1c201e0075ea */ /* 0x0005e20009a0000a */
[----:B------:R-:W-:Y:S01]  /*3fb0*/  UPLOP3.LUT UP3, UPT, UPT, UPT, UPT, 0x80, 0x8 ;  /* 0x000000000008789c */ /* 0x000fe20003f6f070 */
[----:B------:R-:W-:Y:S01]  /*3fc0*/  UMOV UR43, 0x40004040 ;  /* 0x40004040002b7882 */ /* 0x000fe20000000000 */
[----:B------:R-:W-:Y:S01]  /*3fd0*/  UMOV UR41, 0x40004040 ;  /* 0x4000404000297882 */ /* 0x000fe20000000000 */
[----:B------:R2:W-:Y:S01]  /*3fe0*/  UTCHMMA.2CTA gdesc[UR42], gdesc[UR44], tmem[UR10], tmem[UR26], idesc[UR27], UPT ;  /* 0x00ff1a2c2a0075ea */ /* 0x0005e2000ba0000a */
[----:B------:R-:W-:Y:S01]  /*3ff0*/  UMOV UR39, 0x40004040 ;  /* 0x4000404000277882 */ /* 0x000fe20000000000 */
[----:B------:R-:W-:Y:S01]  /*4000*/  UMOV UR37, 0x40004040 ;  /* 0x4000404000257882 */ /* 0x000fe20000000000 */
[----:B------:R-:W-:Y:S01]  /*4010*/  UMOV UR35, 0x40004040 ;  /* 0x4000404000237882 */ /* 0x000fe20000000000 */
[----:B------:R2:W-:Y:S01]  /*4020*/  UTCHMMA.2CTA gdesc[UR38], gdesc[UR40], tmem[UR10], tmem[UR24], idesc[UR25], UPT ;  /* 0x00ff1828260075ea */ /* 0x0005e2000ba0000a */
[----:B------:R2:W-:Y:S01]  /*4030*/  UTCHMMA.2CTA gdesc[UR34], gdesc[UR36], tmem[UR10], tmem[UR22], idesc[UR23], UPT ;  /* 0x00ff1624220075ea */ /* 0x0005e2000ba0000a */
[----:B------:R2:W-:Y:S01]  /*4040*/  UTCBAR.2CTA.MULTICAST [UR8], URZ, UR12 ;  /* 0x000000ff080073e9 */ /* 0x0005e2000820080c */
[----:B------:R-:W-:Y:S01]  /*4050*/  UMOV UR46, UR18 ;  /* 0x00000012002e7c82 */ /* 0x000fe20008000000 */
[----:B------:R-:W-:Y:S05]  /*4060*/  BRA.U UP0, `(.L_x_83) ;  /* 0xfffffffd00507547 */ /* 0x000fea000b83ffff */
.L_x_80:
[----:B------:R-:W-:Y:S01]  /*4070*/  UIADD3 UR9, UPT, UPT, UR9, 0x140, URZ ;  /* 0x0000014009097890 */ /* 0x000fe2000fffe0ff */
[----:B------:R-:W-:-:S08]  /*4080*/  UMOV UR17, UR16 ;  /* 0x0000001000117c82 */ /* 0x000fd00008000000 */
[----:B------:R4:W-:Y:S01]  /*4090*/  UTCBAR.2CTA.MULTICAST [UR9], URZ, UR11 ;  /* 0x000000ff090073e9 */ /* 0x0009e2000820080b */
[----:B------:R-:W-:Y:S02]  /*40a0*/  NOP ;  /* 0x0000000000007918 */ /* 0x000fe40000000000 */
.L_x_78:
[----:B------:R-:W-:Y:S01]  /*40b0*/  UIADD3 UR19, UPT, UPT, UR19, 0x1, URZ ;  /* 0x0000000113137890 */ /* 0x000fe2000fffe0ff */
[----:B------:R-:W-:-:S03]  /*40c0*/  ISETP.NE.AND P0, PT, R8, 0x2, PT ;  /* 0x000000020800780c */ /* 0x000fc60003f05270 */
[----:B------:R-:W-:Y:S01]  /*40d0*/  UISETP.NE.AND UP0, UPT, UR19, 0x4, UPT ;  /* 0x000000041300788c */ /* 0x000fe2000bf05270 */
[----:B-12---:R-:W-:Y:S02]  /*40e0*/  SEL R0, RZ, 0x1, P0 ;  /* 0x00000001ff007807 */ /* 0x006fe40000000000 */
[----:B------:R-:W-:Y:S01]  /*40f0*/  SEL R8, R8, RZ, P0 ;  /* 0x000000ff08087207 */ /* 0x000fe20000000000 */
[----:B------:R-:W-:Y:S01]  /*4100*/  USEL UR8, URZ, 0x1, UP0 ;  /* 0x00000001ff087887 */ /* 0x000fe20008000000 */
[----:B------:R-:W-:Y:S01]  /*4110*/  LOP3.LUT R3, R3, R0, RZ, 0x3c, !PT ;  /* 0x0000000003037212 */ /* 0x000fe200078e3cff */
[----:B------:R-:W-:-:S04]  /*4120*/  USEL UR19, UR19, URZ, UP0 ;  /* 0x000000ff13137287 */ /* 0x000fc80008000000 */
[----:B------:R-:W-:Y:S01]  /*4130*/  LOP3.LUT R9, R9, UR8, RZ, 0x3c, !PT ;  /* 0x0000000809097c12 */ /* 0x000fe2000f8e3cff */
[----:B------:R-:W-:Y:S07]  /*4140*/  @P1 BRA `(.L_x_84) ;  /* 0xfffffff800881947 */ /* 0x000fee000383ffff */
[----:B------:R-:W1:Y:S01]  /*4150*/  S2UR UR6, SR_CgaCtaId ;  /* 0x00000000000679c3 */ /* 0x000e620000008800 */
[----:B------:R-:W-:Y:S01]  /*4160*/  ELECT P0, URZ, PT ;  /* 0x0000000000ff782f */ /* 0x000fe20003800000 */
[----:B------:R-:W-:Y:S01]  /*4170*/  HFMA2 R0, -RZ, RZ, 0, 5.9604644775390625e-08 ;  /* 0x00000001ff007431 */ /* 0x000fe200000001ff */
[----:B------:R-:W-:-:S05]  /*4180*/  UMOV UR8, 0x40 ;  /* 0x0000004000087882 */ /* 0x000fca0000000000 */
[----:B------:R-:W-:Y:S01]  /*4190*/  UVIRTCOUNT.DEALLOC.SMPOOL 0x80 ;  /* 0x000000800000784c */ /* 0x000fe20000000000 */
[----:B------:R-:W-:Y:S02]  /*41a0*/  UISETP.NE.AND UP0, UPT, UR5, URZ, UPT ;  /* 0x000000ff0500728c */ /* 0x000fe4000bf05270 */
[----:B-1----:R-:W-:-:S09]  /*41b0*/  ULEA UR6, UR6, UR8, 0x18 ;  /* 0x0000000806067291 */ /* 0x002fd2000f8ec0ff */
[----:B------:R1:W-:Y:S01]  /*41c0*/  @P0 STS.U8 [UR6+0x1c], R0 ;  /* 0x00001c00ff000988 */ /* 0x0003e20008000006 */
[----:B------:R-:W-:Y:S05]  /*41d0*/  BRA.U UP0, `(.L_x_85) ;  /* 0x0000000100a07547 */ /* 0x000fea000b800000 */
[----:B------:R-:W-:Y:S01]  /*41e0*/  UIADD3 UR5, UPT, UPT, UR7, 0x160, URZ ;  /* 0x0000016007057890 */ /* 0x000fe2000fffe0ff */
[----:B------:R-:W-:-:S03]  /*41f0*/  SHF.L.U32 R3, R9, 0x1f, RZ ;  /* 0x0000001f09037819 */ /* 0x000fc600000006ff */
[----:B------:R-:W-:-:S09]  /*4200*/  ULEA UR8, UR19, UR5, 0x3 ;  /* 0x0000000513087291 */ /* 0x000fd2000f8e18ff */
[----:B------:R-:W2:Y:S02]  /*4210*/  SYNCS.PHASECHK.TRANS64.TRYWAIT P0, [UR8], R3 ;  /* 0x00000003ff0075a7 */ /* 0x000ea40008001108 */
[----:B--2---:R-:W-:Y:S05]  /*4220*/  @!P0 BRA `(.L_x_86) ;  /* 0x0000005400748947 */ /* 0x004fea0003800000 */
.L_x_200:
[----:B----4-:R-:W-:-:S04]  /*4230*/  UIADD3 UR9, UPT, UPT, UR19, 0x1, URZ ;  /* 0x0000000113097890 */ /* 0x010fc8000fffe0ff */
        /* <DEDUP_REMOVED lines=8> */
.L_x_202:
        /* <DEDUP_REMOVED lines=9> */
.L_x_204:
[----:B------:R-:W-:-:S04]  /*4350*/  UIADD3 UR9, UPT, UPT, UR9, 0x1, URZ ;  /* 0x0000000109097890 */ /* 0x000fc8000fffe0ff */
[----:B------:R-:W-:-:S04]  /*4360*/  UISETP.NE.AND UP1, UPT, UR9, 0x4, UPT ;  /* 0x000000040900788c */ /* 0x000fc8000bf25270 */
[----:B------:R-:W-:Y:S02]  /*4370*/  USEL UR8, URZ, 0x1, UP1 ;  /* 0x00000001ff087887 */ /* 0x000fe40008800000 */
[----:B------:R-:W-:-:S04]  /*4380*/  USEL UR9, UR9, URZ, UP1 ;  /* 0x000000ff09097287 */ /* 0x000fc80008800000 */
[----:B------:R-:W-:Y:S01]  /*4390*/  ULEA UR9, UR9, UR5, 0x3 ;  /* 0x0000000509097291 */ /* 0x000fe2000f8e18ff */
[----:B-1----:R-:W-:-:S04]  /*43a0*/  LOP3.LUT R3, R2, UR8, RZ, 0x3c, !PT ;  /* 0x0000000802037c12 */ /* 0x002fc8000f8e3cff */
[----:B------:R-:W-:Y:S01]  /*43b0*/  SHF.L.U32 R3, R3, 0x1f, RZ ;  /* 0x0000001f03037819 */ /* 0x000fe200000006ff */
[----:B------:R-:W-:-:S04]  /*43c0*/  IMAD.U32 R0, RZ, RZ, UR9 ;  /* 0x00000009ff007e24 */ /* 0x000fc8000f8e00ff */
[----:B------:R1:W2:Y:S03]  /*43d0*/  SYNCS.PHASECHK.TRANS64.TRYWAIT P0, [R0+URZ], R3 ;  /* 0x00000003000075a7 */ /* 0x0002a600080011ff */
[----:B--2---:R-:W-:Y:S05]  /*43e0*/  @!P0 NANOSLEEP.SYNCS 0x989680 ;  /* 0x009896800000895d */ /* 0x004fea0003900000 */
[----:B------:R-:W2:Y:S02]  /*43f0*/  @!P0 SYNCS.PHASECHK.TRANS64 P0, [R0+URZ], R3 ;  /* 0x00000003000085a7 */ /* 0x000ea400080010ff */
[----:B--2---:R-:W-:Y:S05]  /*4400*/  @P0 BRA `(.L_x_89) ;  /* 0x0000000000200947 */ /* 0x004fea0003800000 */
.L_x_90:
[----:B--2---:R2:W4:Y:S02]  /*4410*/  SYNCS.PHASECHK.TRANS64.TRYWAIT P0, [R0+URZ], R3 ;  /* 0x00000003000075a7 */ /* 0x00452400080011ff */
[----:B----4-:R-:W-:Y:S05]  /*4420*/  @!P0 NANOSLEEP.SYNCS 0x989680 ;  /* 0x009896800000895d */ /* 0x010fea0003900000 */
[----:B------:R-:W4:Y:S02]  /*4430*/  @!P0 SYNCS.PHASECHK.TRANS64 P0, [R0+URZ], R3 ;  /* 0x00000003000085a7 */ /* 0x000f2400080010ff */
[----:B----4-:R-:W-:Y:S05]  /*4440*/  @!P0 BRA `(.L_x_90) ;  /* 0xfffffffc00f08947 */ /* 0x010fea000383ffff */
[----:B------:R-:W-:Y:S05]  /*4450*/  BRA `(.L_x_89) ;  /* 0x00000000000c7947 */ /* 0x000fea0003800000 */
.L_x_85:
[----:B------:R-:W-:-:S04]  /*4460*/  UIADD3 UR5, UPT, UPT, UR7, 0x1a0, URZ ;  /* 0x000001a007057890 */ /* 0x000fc8000fffe0ff */
[----:B------:R-:W-:-:S09]  /*4470*/  UPRMT UR5, UR4, 0x654, UR5 ;  /* 0x0000065404057896 */ /* 0x000fd20008000005 */
[----:B------:R-:W-:Y:S03]  /*4480*/  SYNCS.ARRIVE.TRANS64.RED.A1T0 RZ, [UR5], RZ ;  /* 0x000000ffffff79a7 */ /* 0x000fe60008100405 */
.L_x_89:
[----:B-12---:R-:W-:Y:S01]  /*4490*/  SHF.L.U32 R3, RZ, 0x1f, RZ ;  /* 0x0000001fff037819 */ /* 0x006fe200000006ff */
[----:B------:R-:W-:Y:S01]  /*44a0*/  UIADD3 UR5, UPT, UPT, UR7, 0x1a0, URZ ;  /* 0x000001a007057890 */ /* 0x000fe2000fffe0ff */
[----:B------:R-:W-:Y:S02]  /*44b0*/  PLOP3.LUT P0, PT, PT, PT, UP0, 0x80, 0x8 ;  /* 0x000000000008781c */ /* 0x000fe40003f0f008 */
[----:B------:R-:W1:Y:S02]  /*44c0*/  SYNCS.PHASECHK.TRANS64.TRYWAIT P1, [UR7+0x1a0], R3 ;  /* 0x0001a003ff0075a7 */ /* 0x000e640008021107 */
[----:B-1----:R-:W-:Y:S09]  /*44d0*/  @!P1 BRA `(.L_x_91) ;  /* 0x0000005400109947 */ /* 0x002ff20003800000 */
.L_x_206:
[----:B------:R-:W-:Y:S01]  /*44e0*/  @!UP0 UPRMT UR5, UR4, 0x654, UR5 ;  /* 0x0000065404058896 */ /* 0x000fe20008000005 */
[----:B------:R-:W-:Y:S02]  /*44f0*/  UMOV UR8, 0xffff ;  /* 0x0000ffff00087882 */ /* 0x000fe40000000000 */
[----:B------:R-:W-:-:S06]  /*4500*/  UMOV UR4, 0x1 ;  /* 0x0000000100047882 */ /* 0x000fcc0000000000 */
[----:B------:R-:W-:Y:S01]  /*4510*/  @!P0 SYNCS.ARRIVE.TRANS64.RED.A1T0 RZ, [UR5], RZ ;  /* 0x000000ffffff89a7 */ /* 0x000fe20008100405 */
[----:B------:R-:W-:Y:S01]  /*4520*/  NOP ;  /* 0x0000000000007918 */ /* 0x000fe20000000000 */
[----:B-1----:R-:W1:Y:S01]  /*4530*/  LDS R0, [UR6+0x14] ;  /* 0x00001406ff007984 */ /* 0x002e620008000800 */
[----:B------:R-:W-:-:S04]  /*4540*/  ULOP3.LUT UR5, UR21, 0xffff, URZ, 0xc0, !UPT ;  /* 0x0000ffff15057892 */ /* 0x000fc8000f8ec0ff */
[----:B------:R-:W-:-:S04]  /*4550*/  USHF.R.U32.HI UR5, URZ, 0x5, UR5 ;  /* 0x00000005ff057899 */ /* 0x000fc80008011605 */
[----:B------:R-:W-:Y:S02]  /*4560*/  USHF.L.U32 UR8, UR8, UR5, URZ ;  /* 0x0000000508087299 */ /* 0x000fe400080006ff */
[----:B------:R-:W-:-:S04]  /*4570*/  USHF.L.U32 UR4, UR4, UR5, URZ ;  /* 0x0000000504047299 */ /* 0x000fc800080006ff */
[----:B-1----:R-:W-:-:S04]  /*4580*/  LOP3.LUT R0, R0, UR8, RZ, 0xc0, !PT ;  /* 0x0000000800007c12 */ /* 0x002fc8000f8ec0ff */
[----:B------:R-:W-:-:S13]  /*4590*/  ISETP.NE.AND P0, PT, R0, UR8, PT ;  /* 0x0000000800007c0c */ /* 0x000fda000bf05270 */
[----:B------:R-:W-:Y:S05]  /*45a0*/  @P0 BRA `(.L_x_92) ;  /* 0x0000000000580947 */ /* 0x000fea0003800000 */
[----:B------:R-:W1:Y:S02]  /*45b0*/  LDS R0, [UR6+0x18] ;  /* 0x00001806ff007984 */ /* 0x000e640008000800 */
[----:B-1----:R-:W-:-:S04]  /*45c0*/  LOP3.LUT R0, R0, UR4, RZ, 0xc0, !PT ;  /* 0x0000000400007c12 */ /* 0x002fc8000f8ec0ff */
[----:B------:R-:W-:-:S13]  /*45d0*/  ISETP.NE.AND P0, PT, R0, UR4, PT ;  /* 0x0000000400007c0c */ /* 0x000fda000bf05270 */
[----:B------:R-:W-:Y:S05]  /*45e0*/  @P0 BRA `(.L_x_93) ;  /* 0x00000000003c0947 */ /* 0x000fea0003800000 */
[----:B------:R-:W1:Y:S01]  /*45f0*/  S2R R2, SR_LANEID ;  /* 0x0000000000027919 */ /* 0x000e620000000000 */
[----:B------:R-:W-:Y:S01]  /*4600*/  ULOP3.LUT UR8, URZ, UR8, URZ, 0x33, !UPT ;  /* 0x00000008ff087292 */ /* 0x000fe2000f8e33ff */
[----:B------:R-:W-:Y:S01]  /*4610*/  LOP3.LUT R4, RZ, UR4, RZ, 0x33, !PT ;  /* 0x00000004ff047c12 */ /* 0x000fe2000f8e33ff */
[----:B------:R-:W-:Y:S02]  /*4620*/  VOTEU.ANY UR7, UPT, PT ;  /* 0x0000000000077886 */ /* 0x000fe400038e0100 */
[----:B------:R-:W-:Y:S01]  /*4630*/  UFLO.U32 UR7, UR7 ;  /* 0x00000007000772bd */ /* 0x000fe200080e0000 */
[----:B------:R-:W2:Y:S01]  /*4640*/  REDUX UR4, R4 ;  /* 0x00000000040473c4 */ /* 0x000ea20000000000 */
[----:B------:R-:W-:-:S06]  /*4650*/  IMAD.U32 R0, RZ, RZ, UR8 ;  /* 0x00000008ff007e24 */ /* 0x000fcc000f8e00ff */
[----:B------:R1:W-:Y:S01]  /*4660*/  UTCATOMSWS.AND URZ, UR8 ;  /* 0x0000000800ff79e3 */ /* 0x0003e20008000000 */
[----:B------:R-:W3:Y:S01]  /*4670*/  REDUX UR5, R0 ;  /* 0x00000000000573c4 */ /* 0x000ee20000000000 */
[----:B-1----:R-:W-:Y:S01]  /*4680*/  ISETP.EQ.U32.AND P0, PT, R2, UR7, PT ;  /* 0x0000000702007c0c */ /* 0x002fe2000bf02070 */
[----:B--2---:R-:W-:Y:S01]  /*4690*/  IMAD.U32 R2, RZ, RZ, UR4 ;  /* 0x00000004ff027e24 */ /* 0x004fe2000f8e00ff */
[----:B---3--:R-:W-:-:S11]  /*46a0*/  MOV R3, UR5 ;  /* 0x0000000500037c02 */ /* 0x008fd60008000f00 */
[----:B------:R1:W-:Y:S04]  /*46b0*/  @P0 ATOMS.AND RZ, [UR6+0x14], R3 ;  /* 0x00001403ffff098c */ /* 0x0003e8000a800006 */
[----:B------:R1:W-:Y:S01]  /*46c0*/  @P0 ATOMS.AND RZ, [UR6+0x18], R2 ;  /* 0x00001802ffff098c */ /* 0x0003e2000a800006 */
[----:B------:R-:W-:Y:S05]  /*46d0*/  BRA `(.L_x_94) ;  /* 0x0000000000147947 */ /* 0x000fea0003800000 */
.L_x_93:
[----:B------:R-:W-:Y:S02]  /*46e0*/  MOV R2, 0x4700 ;  /* 0x0000470000027802 */ /* 0x000fe40000000f00 */
[----:B---345:R-:W-:Y:S05]  /*46f0*/  CALL.REL.NOINC `($__internal_0_$__cuda_sm10x_tcgen05_guardrail_trap_col_being_dealloced_not_returned_by_alloc) ;  /* 0x0000005400f07944 */ /* 0x038fea0003c00000 */
[----:B------:R-:W-:Y:S05]  /*4700*/  BRA `(.L_x_94) ;  /* 0x0000000000087947 */ /* 0x000fea0003800000 */
.L_x_92:
[----:B------:R-:W-:Y:S02]  /*4710*/  MOV R2, 0x4730 ;  /* 0x0000473000027802 */ /* 0x000fe40000000f00 */
[----:B---345:R-:W-:Y:S05]  /*4720*/  CALL.REL.NOINC `($__internal_2_$__cuda_sm10x_tcgen05_guardrail_trap_unallocated_columns_being_dealloced) ;  /* 0x0000005400fc7944 */ /* 0x038fea0003c00000 */
.L_x_94:
[----:B------:R-:W-:Y:S01]  /*4730*/  NOP ;  /* 0x0000000000007918 */ /* 0x000fe20000000000 */
[----:B----4-:R-:W-:Y:S05]  /*4740*/  EXIT ;  /* 0x000000000000794d */ /* 0x010fea0003800000 */
.L_x_65:
[----:B------:R-:W-:-:S09]  /*4750*/  UISETP.NE.OR UP5, UPT, UR10, 0x3, !UP5 ;  /* 0x000000030a00788c */ /* 0x000fd2000efa5670 */
[----:B------:R-:W-:Y:S05]  /*4760*/  BRA.U UP5, `(.L_x_95) ;  /* 0x0000001105787547 */ /* 0x000fea000b800000 */
[----:B------:R-:W1:Y:S01]  /*4770*/  LDC R0, c[0x0][0xb30] ;  /* 0x0002cc00ff007b82 */ /* 0x000e620000000800 */
[----:B------:R-:W2:Y:S01]  /*4780*/  LDCU.64 UR8, c[0x0][0x888] ;  /* 0x00011100ff0877ac */ /* 0x000ea20008000a00 */
[----:B------:R-:W-:Y:S02]  /*4790*/  HFMA2 R25, -RZ, RZ, 0, 0 ;  /* 0x00000000ff197431 */ /* 0x000fe400000001ff */
[----:B-----5:R-:W-:Y:S01]  /*47a0*/  IMAD.MOV.U32 R32, RZ, RZ, 0x1 ;  /* 0x00000001ff207424 */ /* 0x020fe200078e00ff */
[----:B------:R-:W-:Y:S01]  /*47b0*/  MOV R23, 0x1000 ;  /* 0x0000100000177802 */ /* 0x000fe20000000f00 */
[----:B------:R-:W3:Y:S01]  /*47c0*/  LDCU.64 UR4, c[0x0][0x890] ;  /* 0x00011200ff0477ac */ /* 0x000ee20008000a00 */
[----:B------:R-:W-:Y:S01]  /*47d0*/  IMAD.MOV.U32 R27, RZ, RZ, RZ ;  /* 0x000000ffff1b7224 */ /* 0x000fe200078e00ff */
[----:B------:R-:W4:Y:S01]  /*47e0*/  LDC R19, c[0x0][0x370] ;  /* 0x0000dc00ff137b82 */ /* 0x000f220000000800 */
[----:B------:R-:W-:Y:S01]  /*47f0*/  UMOV UR7, 0x400 ;  /* 0x0000040000077882 */ /* 0x000fe20000000000 */
[----:B------:R-:W-:-:S02]  /*4800*/  UPLOP3.LUT UP1, UPT, UPT, UPT, UPT, 0x40, 0x4 ;  /* 0x000000000004789c */ /* 0x000fc40003f2e870 */
[----:B------:R-:W-:-:S04]  /*4810*/  ULEA UR7, UR37, UR7, 0x18 ;  /* 0x0000000725077291 */ /* 0x000fc8000f8ec0ff */
[----:B------:R-:W4:Y:S01]  /*4820*/  LDC R2, c[0x0][0xb0c] ;  /* 0x0002c300ff027b82 */ /* 0x000f220000000800 */
[----:B------:R-:W-:Y:S02]  /*4830*/  UIADD3 UR13, UPT, UPT, UR7, 0xe8, URZ ;  /* 0x000000e8070d7890 */ /* 0x000fe4000fffe0ff */
[----:B--2---:R-:W-:Y:S02]  /*4840*/  UISETP.NE.U32.AND UP3, UPT, UR8, URZ, UPT ;  /* 0x000000ff0800728c */ /* 0x004fe4000bf65070 */
[----:B------:R-:W-:Y:S02]  /*4850*/  UIADD3 UR41, UPT, UPT, UR7, 0xd0, URZ ;  /* 0x000000d007297890 */ /* 0x000fe4000fffe0ff */
[----:B---3--:R-:W-:Y:S01]  /*4860*/  UISETP.NE.U32.AND UP4, UPT, UR4, URZ, UPT ;  /* 0x000000ff0400728c */ /* 0x008fe2000bf85070 */
[----:B------:R-:W2:Y:S01]  /*4870*/  LDC R18, c[0x0][0xb20] ;  /* 0x0002c800ff127b82 */ /* 0x000ea20000000800 */
[----:B-1----:R-:W-:Y:S01]  /*4880*/  ISETP.NE.AND P1, PT, R0, 0x1, PT ;  /* 0x000000010000780c */ /* 0x002fe20003f25270 */
[----:B------:R-:W-:-:S02]  /*4890*/  UISETP.NE.AND.EX UP3, UPT, UR9, URZ, UPT, UP3 ;  /* 0x000000ff0900728c */ /* 0x000fc4000bf65330 */
[----:B------:R-:W-:Y:S02]  /*48a0*/  UIADD3 UR33, UPT, UPT, UR7, 0xd8, URZ ;  /* 0x000000d807217890 */ /* 0x000fe4000fffe0ff */
[----:B------:R-:W-:Y:S02]  /*48b0*/  UIADD3 UR25, UPT, UPT, UR7, 0xe0, URZ ;  /* 0x000000e007197890 */ /* 0x000fe4000fffe0ff */
[----:B------:R-:W1:Y:S01]  /*48c0*/  LDC.64 R36, c[0x0][0x348] ;  /* 0x0000d200ff247b82 */ /* 0x000e620000000a00 */
[----:B------:R-:W-:Y:S02]  /*48d0*/  UPRMT UR13, UR37, 0x654, UR13 ;  /* 0x00000654250d7896 */ /* 0x000fe4000800000d */
[----:B------:R-:W-:-:S05]  /*48e0*/  UISETP.NE.AND.EX UP4, UPT, UR5, URZ, UPT, UP4 ;  /* 0x000000ff0500728c */ /* 0x000fca000bf85340 */
[----:B------:R-:W3:Y:S08]  /*48f0*/  LDC.64 R16, c[0x0][0xb10] ;  /* 0x0002c400ff107b82 */ /* 0x000ef00000000a00 */
[----:B------:R-:W1:Y:S08]  /*4900*/  LDC.64 R6, c[0x0][0xb18] ;  /* 0x0002c600ff067b82 */ /* 0x000e700000000a00 */
[----:B------:R-:W1:Y:S08]  /*4910*/  LDC.64 R4, c[0x0][0xb28] ;  /* 0x0002ca00ff047b82 */ /* 0x000e700000000a00 */
[----:B--2-4-:R-:W1:Y:S02]  /*4920*/  LDC R22, c[0x0][0x374] ;  /* 0x0000dd00ff167b82 */ /* 0x014e640000000800 */
.L_x_106:
[----:B------:R-:W-:Y:S02]  /*4930*/  LEA R0, R27, UR7, 0x3 ;  /* 0x000000071b007c11 */ /* 0x000fe4000f8e18ff */
[----:B------:R-:W-:Y:S02]  /*4940*/  SHF.L.U32 R3, R25, 0x1f, RZ ;  /* 0x0000001f19037819 */ /* 0x000fe400000006ff */
[----:B------:R-:W-:Y:S02]  /*4950*/  LEA R28, R27, UR7, 0x4 ;  /* 0x000000071b1c7c11 */ /* 0x000fe4000f8e20ff */
[----:B--2---:R-:W2:Y:S02]  /*4960*/  SYNCS.PHASECHK.TRANS64.TRYWAIT P0, [R0+URZ+0x120], R3 ;  /* 0x00012003000075a7 */ /* 0x004ea400080011ff */
[----:B--2---:R-:W-:Y:S05]  /*4970*/  @!P0 BRA `(.L_x_96) ;  /* 0x0000005000008947 */ /* 0x004fea0003800000 */
.L_x_207:
[----:B------:R-:W-:Y:S01]  /*4980*/  ISETP.GE.AND P0, PT, R26, 0x1, PT ;  /* 0x000000011a00780c */ /* 0x000fe20003f06270 */
[----:B------:R-:W4:Y:S01]  /*4990*/  LDS.128 R28, [R28+0x1b0] ;  /* 0x0001b0001c1c7984 */ /* 0x000f220000000c00 */
[----:B--2---:R-:W-:Y:S01]  /*49a0*/  VIADD R0, R0, 0x130 ;  /* 0x0000013000007836 */ /* 0x004fe20000000000 */
[----:B------:R-:W-:Y:S01]  /*49b0*/  @!PT LDS RZ, [RZ] ;  /* 0x00000000fffff984 */ /* 0x000fe20000000800 */
[----:B------:R-:W-:Y:S01]  /*49c0*/  @!PT LDS RZ, [RZ] ;  /* 0x00000000fffff984 */ /* 0x000fe20000000800 */
[----:B------:R-:W-:Y:S01]  /*49d0*/  @!PT LDS RZ, [RZ] ;  /* 0x00000000fffff984 */ /* 0x000fe20000000800 */
[----:B------:R-:W-:Y:S01]  /*49e0*/  @!PT LDS RZ, [RZ] ;  /* 0x00000000fffff984 */ /* 0x000fe20000000800 */
[----:B------:R2:W-:Y:S06]  /*49f0*/  MEMBAR.ALL.CTA ;  /* 0x0000000000007992 */ /* 0x0005ec0000008000 */
[----:B--2---:R-:W2:Y:S01]  /*4a00*/  FENCE.VIEW.ASYNC.S ;  /* 0x00000000000073c6 */ /* 0x004ea20000000000 */
[----:B------:R-:W-:Y:S04]  /*4a10*/  PRMT R0, RZ, 0x654, R0 ;  /* 0x00000654ff007816 */ /* 0x000fe80000000000 */
[----:B--2---:R2:W-:Y:S01]  /*4a20*/  SYNCS.ARRIVE.TRANS64.RED.A1T0 RZ, [R0+URZ], RZ ;  /* 0x000000ff00ff79a7 */ /* 0x0045e200081004ff */
[----:B----4-:R-:W-:Y:S11]  /*4a30*/  LOP3.LUT P3, RZ, R30, 0x1, RZ, 0xc0, !PT ;  /* 0x000000011eff7812 */ /* 0x010ff6000786c0ff */
[----:B------:R-:W-:Y:S02]  /*4a40*/  @!UPT UIADD3 URZ, UPT, UPT, URZ, URZ, URZ ;  /* 0x000000fffffff290 */ /* 0x000fe4000fffe0ff */
[----:B------:R-:W-:Y:S02]  /*4a50*/  @P3 MOV R13, R28 ;  /* 0x0000001c000d3202 */ /* 0x000fe40000000f00 */
[----:B------:R-:W-:Y:S01]  /*4a60*/  @P3 LOP3.LUT R8, R29, 0xffff, RZ, 0xc0, !PT ;  /* 0x0000ffff1d083812 */ /* 0x000fe200078ec0ff */
[----:B--2---:R-:W-:Y:S06]  /*4a70*/  @!P0 BRA `(.L_x_97) ;  /* 0x0000000000a48947 */ /* 0x004fec0003800000 */
[----:B-1----:R-:W-:Y:S01]  /*4a80*/  IMAD.HI.U32 R33, R22, R7, RZ ;  /* 0x0000000716217227 */ /* 0x002fe200078e00ff */
[----:B------:R-:W-:Y:S02]  /*4a90*/  ISETP.NE.AND P0, PT, R6, 0x1, PT ;  /* 0x000000010600780c */ /* 0x000fe40003f05270 */
[----:B------:R-:W-:Y:S01]  /*4aa0*/  ISETP.NE.AND P2, PT, R26, 0x1, PT ;  /* 0x000000011a00780c */ /* 0x000fe20003f45270 */
[----:B---3--:R-:W-:Y:S01]  /*4ab0*/  IMAD.HI.U32 R34, R19, R16, RZ ;  /* 0x0000001013227227 */ /* 0x008fe200078e00ff */
[----:B------:R-:W-:Y:S02]  /*4ac0*/  SHF.R.U32.HI R33, RZ, R18, R33 ;  /* 0x00000012ff217219 */ /* 0x000fe40000011621 */
[----:B------:R-:W-:Y:S01]  /*4ad0*/  ISETP.NE.AND P4, PT, R2, 0x1, PT ;  /* 0x000000010200780c */ /* 0x000fe20003f85270 */
[----:B------:R-:W-:Y:S01]  /*4ae0*/  IMAD.HI.U32 R38, R13, R16, RZ ;  /* 0x000000100d267227 */ /* 0x000fe200078e00ff */
[----:B------:R-:W-:Y:S02]  /*4af0*/  SHF.R.U32.HI R34, RZ, R17, R34 ;  /* 0x00000011ff227219 */ /* 0x000fe40000011622 */
[----:B------:R-:W-:Y:S01]  /*4b00*/  SEL R3, R22, R33, !P0 ;  /* 0x0000002116037207 */ /* 0x000fe20004000000 */
[C---:B------:R-:W-:Y:S01]  /*4b10*/  IMAD.HI.U32 R33, R8.reuse, R7, RZ ;  /* 0x0000000708217227 */ /* 0x040fe200078e00ff */
[----:B------:R-:W-:Y:S02]  /*4b20*/  SEL R11, R19, R34, !P4 ;  /* 0x00000022130b7207 */ /* 0x000fe40006000000 */
[----:B------:R-:W-:Y:S01]  /*4b30*/  SHF.R.U32.HI R38, RZ, R17, R38 ;  /* 0x00000011ff267219 */ /* 0x000fe20000011626 */
[----:B------:R-:W-:Y:S01]  /*4b40*/  IMAD.HI.U32 R40, R3, R4, RZ ;  /* 0x0000000403287227 */ /* 0x000fe200078e00ff */
[----:B------:R-:W-:Y:S03]  /*4b50*/  SHF.R.U32.HI R33, RZ, R18, R33 ;  /* 0x00000012ff217219 */ /* 0x000fe60000011621 */
[----:B------:R-:W-:Y:S01]  /*4b60*/  IMAD.HI.U32 R34, R11, R4, RZ ;  /* 0x000000040b227227 */ /* 0x000fe200078e00ff */
[----:B------:R-:W-:Y:S02]  /*4b70*/  @P2 SHF.R.U32.HI R3, RZ, R5, R40 ;  /* 0x00000005ff032219 */ /* 0x000fe40000011628 */
[----:B------:R-:W-:Y:S02]  /*4b80*/  SEL R9, R8, R33, !P0 ;  /* 0x0000002108097207 */ /* 0x000fe40004000000 */
[----:B------:R-:W-:Y:S01]  /*4b90*/  @P2 SHF.R.U32.HI R11, RZ, R5, R34 ;  /* 0x00000005ff0b2219 */ /* 0x000fe20000011622 */
[C---:B------:R-:W-:Y:S01]  /*4ba0*/  IMAD R10, R26.reuse, R3, RZ ;  /* 0x000000031a0a7224 */ /* 0x040fe200078e02ff */
[----:B------:R-:W-:Y:S01]  /*4bb0*/  SEL R3, R13, R38, !P4 ;  /* 0x000000260d037207 */ /* 0x000fe20006000000 */
[C---:B------:R-:W-:Y:S03]  /*4bc0*/  IMAD.HI.U32 R14, R9.reuse, R4, RZ ;  /* 0x00000004090e7227 */ /* 0x040fe600078e00ff */
[----:B------:R-:W-:Y:S01]  /*4bd0*/  ISETP.GE.AND P0, PT, R9, R10, PT ;  /* 0x0000000a0900720c */ /* 0x000fe20003f06270 */
[C---:B------:R-:W-:Y:S01]  /*4be0*/  IMAD R12, R26.reuse, R11, RZ ;  /* 0x0000000b1a0c7224 */ /* 0x040fe200078e02ff */
[-C--:B------:R-:W-:Y:S04]  /*4bf0*/  SHF.R.U32.HI R14, RZ, R5.reuse, R14 ;  /* 0x00000005ff0e7219 */ /* 0x080fe8000001160e */
[----:B------:R-:W-:Y:S02]  /*4c00*/  ISETP.GE.OR P0, PT, R3, R12, P0 ;  /* 0x0000000c0300720c */ /* 0x000fe40000706670 */
[----:B------:R-:W-:Y:S05]  /*4c10*/  SEL R15, R9, R14, !P2 ;  /* 0x0000000e090f7207 */ /* 0x000fea0005000000 */
[----:B------:R-:W-:Y:S04]  /*4c20*/  IMAD.MOV R14, RZ, RZ, -R15 ;  /* 0x000000ffff0e7224 */ /* 0x000fe800078e0a0f */
[----:B------:R-:W-:Y:S02]  /*4c30*/  IMAD R14, R26, R14, R9 ;  /* 0x0000000e1a0e7224 */ /* 0x000fe400078e0209 */
[C---:B------:R-:W-:Y:S05]  /*4c40*/  @!P0 IMAD.HI.U32 R10, R3.reuse, R4, RZ ;  /* 0x00000004030a8227 */ /* 0x040fea00078e00ff */
[----:B------:R-:W-:Y:S04]  /*4c50*/  @!P0 SHF.R.U32.HI R10, RZ, R5, R10 ;  /* 0x00000005ff0a8219 */ /* 0x000fe8000001160a */
[----:B------:R-:W-:Y:S01]  /*4c60*/  @!P0 SEL R0, R3, R10, !P2 ;  /* 0x0000000a03008207 */ /* 0x000fe20005000000 */
[----:B------:R-:W-:Y:S03]  /*4c70*/  IMAD.MOV R10, RZ, RZ, -R3 ;  /* 0x000000ffff0a7224 */ /* 0x000fe600078e0a03 */
[----:B------:R-:W-:Y:S01]  /*4c80*/  @!P0 IADD3 R15, PT, PT, R15, -R0, RZ ;  /* 0x800000000f0f8210 */ /* 0x000fe20007ffe0ff */
[----:B------:R-:W-:Y:S01]  /*4c90*/  @!P0 IMAD R0, R11, R14, R0 ;  /* 0x0000000e0b008224 */ /* 0x000fe200078e0200 */
[----:B------:R-:W-:Y:S01]  /*4ca0*/  IADD3 R11, PT, PT, -R9, RZ, RZ ;  /* 0x000000ff090b7210 */ /* 0x000fe20007ffe1ff */
[----:B------:R-:W-:Y:S02]  /*4cb0*/  IMAD R13, R2, R10, R13 ;  /* 0x0000000a020d7224 */ /* 0x000fe400078e020d */
[----:B------:R-:W-:Y:S02]  /*4cc0*/  @!P0 IMAD R9, R15, R26, R3 ;  /* 0x0000001a0f098224 */ /* 0x000fe400078e0203 */
[----:B------:R-:W-:Y:S02]  /*4cd0*/  @!P0 IMAD.MOV.U32 R3, RZ, RZ, R0 ;  /* 0x000000ffff038224 */ /* 0x000fe400078e0000 */
[----:B------:R-:W-:Y:S02]  /*4ce0*/  IMAD R8, R6, R11, R8 ;  /* 0x0000000b06087224 */ /* 0x000fe400078e0208 */
[----:B------:R-:W-:Y:S02]  /*4cf0*/  IMAD R13, R3, R2, R13 ;  /* 0x00000002030d7224 */ /* 0x000fe400078e020d */
[----:B------:R-:W-:Y:S02]  /*4d00*/  IMAD R8, R9, R6, R8 ;  /* 0x0000000609087224 */ /* 0x000fe400078e0208 */
.L_x_97:
[----:B------:R-:W-:Y:S05]  /*4d10*/  BRA.U UP1, `(.L_x_98) ;  /* 0x0000000101107547 */ /* 0x000fea000b800000 */
[----:B------:R-:W-:Y:S04]  /*4d20*/  MOV R0, UR6 ;  /* 0x0000000600007c02 */ /* 0x000fe80008000f00 */
[----:B------:R-:W-:Y:S04]  /*4d30*/  SHF.L.U32 R3, R0, 0x1f, RZ ;  /* 0x0000001f00037819 */ /* 0x000fe800000006ff */
[----:B------:R-:W2:Y:S02]  /*4d40*/  SYNCS.PHASECHK.TRANS64.TRYWAIT P0, [UR7+0x118], R3 ;  /* 0x00011803ff0075a7 */ /* 0x000ea40008001107 */
[----:B--2---:R-:W-:Y:S05]  /*4d50*/  @!P0 BRA `(.L_x_99) ;  /* 0x0000004c001c8947 */ /* 0x004fea0003800000 */
.L_x_98:
[----:B------:R-:W-:Y:S02]  /*4d60*/  R2UR UR42, R20 ;  /* 0x00000000142a72ca */ /* 0x000fe400000e0000 */
[----:B------:R-:W-:Y:S02]  /*4d70*/  R2UR UR43, R21 ;  /* 0x00000000152b72ca */ /* 0x000fe400000e0000 */
[----:B------:R-:W-:Y:S02]  /*4d80*/  ISETP.NE.U32.AND P2, PT, RZ, UR4, PT ;  /* 0x00000004ff007c0c */ /* 0x000fe4000bf45070 */
[----:B------:R-:W-:Y:S02]  /*4d90*/  SHF.L.U32 R12, R32, 0x1f, RZ ;  /* 0x0000001f200c7819 */ /* 0x000fe400000006ff */
[----:B------:R-:W-:Y:S05]  /*4da0*/  ISETP.NE.AND.EX P2, PT, RZ, UR5, PT, P2 ;  /* 0x00000005ff007c0c */ /* 0x000fea000bf45320 */
[----:B------:R-:W-:Y:S02]  /*4db0*/  USHF.L.U32 UR42, UR42, 0x7, URZ ;  /* 0x000000072a2a7899 */ /* 0x000fe400080006ff */
[----:B------:R-:W-:Y:S01]  /*4dc0*/  USHF.L.U32 UR43, UR43, 0x6, URZ ;  /* 0x000000062b2b7899 */ /* 0x000fe200080006ff */
[----:B------:R-:W-:Y:S11]  /*4dd0*/  BRA.U !UP4, `(.L_x_100) ;  /* 0x000000010c347547 */ /* 0x000ff6000b800000 */
[----:B------:R-:W-:Y:S01]  /*4de0*/  UPLOP3.LUT UP0, UPT, UPT, UPT, UP3, 0x80, 0x8 ;  /* 0x000000000008789c */ /* 0x000fe20003f0f030 */
[----:B--2---:R-:W-:Y:S02]  /*4df0*/  HFMA2 R0, -RZ, RZ, 0, 5.9604644775390625e-08 ;  /* 0x00000001ff007431 */ /* 0x004fe400000001ff */
[----:B------:R-:W-:Y:S03]  /*4e00*/  IMAD.MOV.U32 R59, RZ, RZ, 0x1 ;  /* 0x00000001ff3b7424 */ /* 0x000fe600078e00ff */
[----:B------:R-:W-:Y:S05]  /*4e10*/  PLOP3.LUT P0, PT, PT, PT, UP0, 0x80, 0x8 ;  /* 0x000000000008781c */ /* 0x000fea0003f0f008 */
[----:B------:R-:W2:Y:S01]  /*4e20*/  @UP0 LDCU.64 UR10, c[0x0][0x888] ;  /* 0x00011100ff0a07ac */ /* 0x000ea20008000a00 */
[----:B------:R-:W-:Y:S07]  /*4e30*/  @UP0 UIMAD UR8, UR36, UR4, URZ ;  /* 0x00000004240802a4 */ /* 0x000fee000f8e02ff */
[----:B------:R-:W-:Y:S01]  /*4e40*/  @!P0 PRMT R59, R0, 0x7610, R59 ;  /* 0x00007610003b8816 */ /* 0x000fe2000000003b */
[----:B--2---:R-:W-:Y:S03]  /*4e50*/  @UP0 UIMAD.WIDE UR10, UR8, 0x4, UR10 ;  /* 0x00000004080a08a5 */ /* 0x004fe6000f8e020a */
[----:B------:R-:W2:Y:S03]  /*4e60*/  @!UP0 LDCU UR8, c[0x0][0x880] ;  /* 0x00011000ff0887ac */ /* 0x000ea60008000800 */
[----:B------:R-:W-:Y:S01]  /*4e70*/  IMAD.U32 R10, RZ, RZ, UR10 ;  /* 0x0000000aff0a7e24 */ /* 0x000fe2000f8e00ff */
[----:B------:R-:W-:Y:S05]  /*4e80*/  MOV R11, UR11 ;  /* 0x0000000b000b7c02 */ /* 0x000fea0008000f00 */
[----:B------:R4:W5:Y:S02]  /*4e90*/  @P0 LDG.E R35, desc[UR46][R10.64] ;  /* 0x0000002e0a230981 */ /* 0x000964000c1e1900 */
[----:B--2-4-:R-:W-:Y:S07]  /*4ea0*/  @!P0 IMAD.U32 R35, RZ, RZ, UR8 ;  /* 0x00000008ff238e24 */ /* 0x014fee000f8e00ff */
.L_x_100:
[----:B-----5:R-:W-:Y:S01]  /*4eb0*/  @!P2 FSETP.EQ.AND P0, PT, R35, RZ, PT ;  /* 0x000000ff2300a20b */ /* 0x020fe20003f02000 */
[----:B------:R-:W-:Y:S01]  /*4ec0*/  @!UPT UIADD3 URZ, UPT, UPT, URZ, URZ, URZ ;  /* 0x000000fffffff290 */ /* 0x000fe2000fffe0ff */
[----:B------:R-:W-:Y:S11]  /*4ed0*/  @!P2 BRA `(.L_x_101) ;  /* 0x000000000014a947 */ /* 0x000ff60003800000 */
[----:B------:R-:W-:Y:S02]  /*4ee0*/  LOP3.LUT P2, RZ, R59, 0xff, RZ, 0xc0, !PT ;  /* 0x000000ff3bff7812 */ /* 0x000fe4000784c0ff */
[----:B------:R-:W-:Y:S04]  /*4ef0*/  PLOP3.LUT P0, PT, PT, PT, UP0, 0x80, 0x8 ;  /* 0x000000000008781c */ /* 0x000fe80003f0f008 */
[----:B------:R-:W-:Y:S07]  /*4f00*/  PLOP3.LUT P0, PT, P0, PT, PT, 0x8, 0x80 ;  /* 0x000000000080781c */ /* 0x000fee000070e170 */
[----:B------:R-:W-:Y:S11]  /*4f10*/  @P2 FSETP.EQ.AND P0, PT, R35, RZ, PT ;  /* 0x000000ff2300220b */ /* 0x000ff60003f02000 */
[----:B------:R-:W-:Y:S02]  /*4f20*/  @!UPT UIADD3 URZ, UPT, UPT, URZ, URZ, URZ ;  /* 0x000000fffffff290 */ /* 0x000fe4000fffe0ff */
.L_x_101:
[----:B------:R-:W4:Y:S01]  /*4f30*/  SYNCS.PHASECHK.TRANS64.TRYWAIT P2, [UR7+0xf0], R12 ;  /* 0x0000f00cff0075a7 */ /* 0x000f220008041107 */
[----:B------:R-:W-:Y:S04]  /*4f40*/  ELECT P4, URZ, PT ;  /* 0x0000000000ff782f */ /* 0x000fe80003880000 */
[----:B------:R-:W-:Y:S11]  /*4f50*/  PLOP3.LUT P4, PT, P0, P4, PT, 0xf2, 0x2f ;  /* 0x00000000002f781c */ /* 0x000ff60000789e72 */
[----:B------:R-:W-:Y:S02]  /*4f60*/  @!UPT UIADD3 URZ, UPT, UPT, URZ, URZ, URZ ;  /* 0x000000fffffff290 */ /* 0x000fe4000fffe0ff */
[----:B-1----:R-:W-:Y:S05]  /*4f70*/  @!P4 IADD3 R9, P0, PT, R36, 0x580, RZ ;  /* 0x000005802409c810 */ /* 0x002fea0007f1e0ff */
[----:B--2---:R-:W-:Y:S01]  /*4f80*/  @!P4 IMAD.X R0, RZ, RZ, R37, P0 ;  /* 0x000000ffff00c224 */ /* 0x004fe200000e0625 */
[----:B----4-:R-:W-:Y:S07]  /*4f90*/  @!P2 BRA `(.L_x_102) ;  /* 0x0000004800a4a947 */ /* 0x010fee0003800000 */
.L_x_210:
[----:B------:R-:W-:Y:S01]  /*4fa0*/  @!P4 R2UR UR9, R9 ;  /* 0x000000000909c2ca */ /* 0x000fe200000e0000 */
[----:B------:R-:W-:Y:S01]  /*4fb0*/  VOTEU.ALL UP1, P4 ;  /* 0x0000000000ff7886 */ /* 0x000fe20002020000 */
[----:B------:R-:W-:Y:S01]  /*4fc0*/  @!P4 R2UR UR8, R0 ;  /* 0x000000000008c2ca */ /* 0x000fe200000e0000 */
[----:B------:R-:W-:Y:S01]  /*4fd0*/  VOTEU.ALL UP2, P4 ;  /* 0x0000000000ff7886 */ /* 0x000fe20002040000 */
[----:B------:R-:W-:Y:S01]  /*4fe0*/  UMOV UR16, 0x0 ;  /* 0x0000000000107882 */ /* 0x000fe20000000000 */
[----:B------:R-:W-:Y:S01]  /*4ff0*/  UMOV UR17, 0x10000000 ;  /* 0x1000000000117882 */ /* 0x000fe20000000000 */
[----:B------:R-:W-:Y:S01]  /*5000*/  @!UP1 UIADD3 UR40, UPT, UPT, UR7, 0x200, URZ ;  /* 0x0000020007289890 */ /* 0x000fe2000fffe0ff */
[----:B------:R-:W-:Y:S01]  /*5010*/  @!P4 IMAD.MOV.U32 R0, RZ, RZ, 0x1000 ;  /* 0x00001000ff00c424 */ /* 0x000fe200078e00ff */
[----:B------:R-:W-:Y:S01]  /*5020*/  UMOV UR44, UR36 ;  /* 0x00000024002c7c82 */ /* 0x000fe20008000000 */
[----:B------:R-:W-:Y:S01]  /*5030*/  @!UP1 UIADD3 UR10, UPT, UPT, UR42, 0x40, URZ ;  /* 0x000000402a0a9890 */ /* 0x000fe2000fffe0ff */
[----:B------:R-:W-:Y:S01]  /*5040*/  @!P4 IADD3 R9, P0, PT, R36, 0x580, RZ ;  /* 0x000005802409c810 */ /* 0x000fe20007f1e0ff */
[----:B------:R-:W-:Y:S01]  /*5050*/  UMOV UR11, UR43 ;  /* 0x0000002b000b7c82 */ /* 0x000fe20008000000 */
[----:B------:R-:W-:Y:S01]  /*5060*/  UMOV UR12, UR36 ;  /* 0x00000024000c7c82 */ /* 0x000fe20008000000 */
[----:B------:R-:W-:Y:S01]  /*5070*/  IMAD.U32 R10, RZ, RZ, UR9 ;  /* 0x00000009ff0a7e24 */ /* 0x000fe2000f8e00ff */
[----:B------:R-:W-:Y:S01]  /*5080*/  UMOV UR9, UR41 ;  /* 0x0000002900097c82 */ /* 0x000fe20008000000 */
[----:B------:R-:W-:Y:S01]  /*5090*/  IMAD.U32 R11, RZ, RZ, UR8 ;  /* 0x00000008ff0b7e24 */ /* 0x000fe2000f8e00ff */
[----:B------:R-:W-:Y:S02]  /*50a0*/  @!UP1 UIADD3 UR8, UPT, UPT, UR7, 0xa00, URZ ;  /* 0x00000a0007089890 */ /* 0x000fe4000fffe0ff */
[----:B------:R-:W-:Y:S01]  /*50b0*/  @!P4 R2UR UR18, R10 ;  /* 0x000000000a12c2ca */ /* 0x000fe200000e0000 */
[----:B------:R-:W-:Y:S01]  /*50c0*/  VOTEU.ALL UP1, P4 ;  /* 0x0000000000ff7886 */ /* 0x000fe20002020000 */
[----:B------:R-:W-:Y:S01]  /*50d0*/  @!P4 R2UR UR19, R11 ;  /* 0x000000000b13c2ca */ /* 0x000fe200000e0000 */
[----:B------:R-:W-:Y:S11]  /*50e0*/  UPRMT UR14, UR37, 0x654, UR41 ;  /* 0x00000654250e7896 */ /* 0x000ff60008000029 */
[----:B------:R-:W-:Y:S01]  /*50f0*/  @!UPT UIADD3 URZ, UPT, UPT, URZ, URZ, URZ ;  /* 0x000000fffffff290 */ /* 0x000fe2000fffe0ff */
[----:B------:R2:W-:Y:S01]  /*5100*/  @!UP2 UTMALDG.3D [UR40], [UR18], desc[UR16] ;  /* 0x000010281200a5b4 */ /* 0x0005e20008011000 */
[----:B------:R2:W-:Y:S01]  /*5110*/  @!UP1 UTMALDG.3D [UR8], [UR18], desc[UR16] ;  /* 0x00001008120095b4 */ /* 0x0005e20008011000 */
[----:B------:R4:W-:Y:S01]  /*5120*/  @!P4 SYNCS.ARRIVE.TRANS64.RED.A0TR RZ, [UR7+0xd0], R0 ;  /* 0x0000d000ffffc9a7 */ /* 0x0009e20008300407 */
[----:B------:R-:W-:Y:S01]  /*5130*/  SYNCS.ARRIVE.TRANS64.RED.A1T0 RZ, [UR14], RZ ;  /* 0x000000ffffff79a7 */ /* 0x000fe2000810040e */
[----:B----4-:R-:W-:Y:S01]  /*5140*/  @!P4 IMAD.X R0, RZ, RZ, R37, P0 ;  /* 0x000000ffff00c224 */ /* 0x010fe200000e0625 */
[----:B------:R-:W4:Y:S02]  /*5150*/  SYNCS.PHASECHK.TRANS64.TRYWAIT P2, [UR7+0xf8], R12 ;  /* 0x0000f80cff0075a7 */ /* 0x000f240008041107 */
[----:B--2-4-:R-:W-:Y:S05]  /*5160*/  @!P2 BRA `(.L_x_103) ;  /* 0x000000480048a947 */ /* 0x014fea0003800000 */
.L_x_212:
        /* <DEDUP_REMOVED lines=8> */
[----:B------:R-:W-:Y:S01]  /*51f0*/  @!UP1 UIADD3 UR32, UPT, UPT, UR7, 0x1200, URZ ;  /* 0x0000120007209890 */ /* 0x000fe2000fffe0ff */
[----:B------:R-:W-:Y:S01]  /*5200*/  @!P4 IADD3 R21, P0, PT, R36, 0x580, RZ ;  /* 0x000005802415c810 */ /* 0x000fe20007f1e0ff */
[----:B------:R-:W-:Y:S01]  /*5210*/  UMOV UR35, UR43 ;  /* 0x0000002b00237c82 */ /* 0x000fe20008000000 */
[----:B------:R-:W-:Y:S02]  /*5220*/  @!UP1 UIADD3 UR10, UPT, UPT, UR42, 0x50, URZ ;  /* 0x000000502a0a9890 */ /* 0x000fe4000fffe0ff */
[----:B------:R-:W-:Y:S01]  /*5230*/  IMAD.U32 R10, RZ, RZ, UR9 ;  /* 0x00000009ff0a7e24 */ /* 0x000fe2000f8e00ff */
[----:B------:R-:W-:Y:S01]  /*5240*/  UMOV UR9, UR33 ;  /* 0x0000002100097c82 */ /* 0x000fe20008000000 */
[----:B------:R-:W-:Y:S01]  /*5250*/  IMAD.U32 R11, RZ, RZ, UR8 ;  /* 0x00000008ff0b7e24 */ /* 0x000fe2000f8e00ff */
[----:B------:R-:W-:Y:S01]  /*5260*/  @!UP1 UIADD3 UR8, UPT, UPT, UR7, 0x1a00, URZ ;  /* 0x00001a0007089890 */ /* 0x000fe2000fffe0ff */
[----:B------:R-:W-:Y:S01]  /*5270*/  @!P4 IMAD.X R20, RZ, RZ, R37, P0 ;  /* 0x000000ffff14c224 */ /* 0x000fe200000e0625 */
[----:B------:R-:W-:Y:S01]  /*5280*/  @!P4 R2UR UR18, R10 ;  /* 0x000000000a12c2ca */ /* 0x000fe200000e0000 */
[----:B------:R-:W-:Y:S01]  /*5290*/  VOTEU.ALL UP1, P4 ;  /* 0x0000000000ff7886 */ /* 0x000fe20002020000 */
[----:B------:R-:W-:Y:S01]  /*52a0*/  @!P4 R2UR UR19, R11 ;  /* 0x000000000b13c2ca */ /* 0x000fe200000e0000 */
[----:B------:R-:W-:Y:S01]  /*52b0*/  UMOV UR11, UR43 ;  /* 0x0000002b000b7c82 */ /* 0x000fe20008000000 */
[----:B------:R-:W-:Y:S01]  /*52c0*/  UMOV UR12, UR36 ;  /* 0x00000024000c7c82 */ /* 0x000fe20008000000 */
[----:B------:R-:W-:Y:S10]  /*52d0*/  UPRMT UR14, UR37, 0x654, UR33 ;  /* 0x00000654250e7896 */ /* 0x000ff40008000021 */
[----:B------:R2:W-:Y:S01]  /*52e0*/  @!UP2 UTMALDG.3D [UR32], [UR18], desc[UR16] ;  /* 0x000010201200a5b4 */ /* 0x0005e20008011000 */
[----:B------:R2:W-:Y:S01]  /*52f0*/  @!UP1 UTMALDG.3D [UR8], [UR18], desc[UR16] ;  /* 0x00001008120095b4 */ /* 0x0005e20008011000 */
[----:B------:R2:W-:Y:S01]  /*5300*/  @!P4 SYNCS.ARRIVE.TRANS64.RED.A0TR RZ, [UR7+0xd8], R0 ;  /* 0x0000d800ffffc9a7 */ /* 0x0005e20008300407 */
[----:B------:R-:W-:Y:S01]  /*5310*/  SYNCS.ARRIVE.TRANS64.RED.A1T0 RZ, [UR14], RZ ;  /* 0x000000ffffff79a7 */ /* 0x000fe2000810040e */
[----:B------:R-:W4:Y:S02]  /*5320*/  SYNCS.PHASECHK.TRANS64.TRYWAIT P2, [UR7+0x100], R12 ;  /* 0x0001000cff0075a7 */ /* 0x000f240008041107 */
[----:B--2-4-:R-:W-:Y:S05]  /*5330*/  @!P2 BRA `(.L_x_104) ;  /* 0x0000004400eca947 */ /* 0x014fea0003800000 */
.L_x_214:
[----:B------:R-:W2:Y:S01]  /*5340*/  LDC.64 R14, c[0x0][0xb10] ;  /* 0x0002c400ff0e7b82 */ /* 0x000ea20000000a00 */
[----:B------:R-:W-:Y:S01]  /*5350*/  @!P4 R2UR UR9, R21 ;  /* 0x000000001509c2ca */ /* 0x000fe200000e0000 */
[----:B------:R-:W-:Y:S01]  /*5360*/  VOTEU.ALL UP1, P4 ;  /* 0x0000000000ff7886 */ /* 0x000fe20002020000 */
[----:B------:R-:W-:Y:S01]  /*5370*/  @!P4 R2UR UR8, R20 ;  /* 0x000000001408c2ca */ /* 0x000fe200000e0000 */
[----:B------:R-:W-:Y:S01]  /*5380*/  VOTEU.ALL UP2, P4 ;  /* 0x0000000000ff7886 */ /* 0x000fe20002040000 */
[----:B------:R-:W-:Y:S03]  /*5390*/  UMOV UR16, 0x0 ;  /* 0x0000000000107882 */ /* 0x000fe60000000000 */
[----:B------:R-:W4:Y:S01]  /*53a0*/  LDC.64 R10, c[0x0][0xb18] ;  /* 0x0002c600ff0a7b82 */ /* 0x000f220000000a00 */
[----:B------:R-:W-:Y:S01]  /*53b0*/  @!UP1 UIADD3 UR26, UPT, UPT, UR42, 0x20, URZ ;  /* 0x000000202a1a9890 */ /* 0x000fe2000fffe0ff */
[----:B------:R-:W-:Y:S01]  /*53c0*/  @P3 SHF.R.U32.HI R24, RZ, 0x10, R29 ;  /* 0x00000010ff183819 */ /* 0x000fe2000001161d */
[----:B------:R-:W-:Y:S01]  /*53d0*/  @!UP1 UIADD3 UR24, UPT, UPT, UR7, 0x2200, URZ ;  /* 0x0000220007189890 */ /* 0x000fe2000fffe0ff */
[----:B------:R-:W-:Y:S01]  /*53e0*/  VIADD R27, R27, 0x1 ;  /* 0x000000011b1b7836 */ /* 0x000fe20000000000 */
[----:B------:R-:W-:Y:S03]  /*53f0*/  UMOV UR17, 0x10000000 ;  /* 0x1000000000117882 */ /* 0x000fe60000000000 */
[----:B------:R-:W5:Y:S01]  /*5400*/  @!P1 LDC R0, c[0x0][0xb20] ;  /* 0x0002c800ff009b82 */ /* 0x000f620000000800 */
[----:B------:R-:W-:Y:S01]  /*5410*/  UMOV UR27, UR43 ;  /* 0x0000002b001b7c82 */ /* 0x000fe20008000000 */
[----:B------:R-:W-:Y:S01]  /*5420*/  IMAD.U32 R20, RZ, RZ, UR9 ;  /* 0x00000009ff147e24 */ /* 0x000fe2000f8e00ff */
[----:B------:R-:W-:Y:S05]  /*5430*/  UMOV UR28, UR36 ;  /* 0x00000024001c7c82 */ /* 0x000fea0008000000 */
[----:B-1----:R-:W1:Y:S01]  /*5440*/  @!P1 LDC R3, c[0x0][0xb0c] ;  /* 0x0002c300ff039b82 */ /* 0x002e620000000800 */
[----:B------:R-:W-:Y:S01]  /*5450*/  IMAD.U32 R21, RZ, RZ, UR8 ;  /* 0x00000008ff157e24 */ /* 0x000fe2000f8e00ff */
[----:B------:R-:W-:Y:S01]  /*5460*/  @!UP1 UIADD3 UR10, UPT, UPT, UR42, 0x60, URZ ;  /* 0x000000602a0a9890 */ /* 0x000fe2000fffe0ff */
[----:B------:R-:W-:Y:S01]  /*5470*/  @!P4 R2UR UR18, R20 ;  /* 0x000000001412c2ca */ /* 0x000fe200000e0000 */
[----:B------:R-:W-:Y:S01]  /*5480*/  @!UP1 UIADD3 UR8, UPT, UPT, UR7, 0x2a00, URZ ;  /* 0x00002a0007089890 */ /* 0x000fe2000fffe0ff */
[----:B------:R-:W-:Y:S01]  /*5490*/  @!P4 IMAD.MOV.U32 R20, RZ, RZ, 0x1000 ;  /* 0x00001000ff14c424 */ /* 0x000fe200078e00ff */
[----:B------:R-:W-:Y:S01]  /*54a0*/  @!P4 R2UR UR19, R21 ;  /* 0x000000001513c2ca */ /* 0x000fe200000e0000 */
[----:B------:R-:W-:Y:S01]  /*54b0*/  VOTEU.ALL UP1, P4 ;  /* 0x0000000000ff7886 */ /* 0x000fe20002020000 */
[----:B------:R-:W-:Y:S01]  /*54c0*/  UMOV UR9, UR25 ;  /* 0x0000001900097c82 */ /* 0x000fe20008000000 */
[----:B------:R-:W-:Y:S01]  /*54d0*/  UMOV UR11, UR43 ;  /* 0x0000002b000b7c82 */ /* 0x000fe20008000000 */
[----:B------:R-:W-:Y:S01]  /*54e0*/  UMOV UR12, UR36 ;  /* 0x00000024000c7c82 */ /* 0x000fe20008000000 */
[----:B------:R-:W-:Y:S08]  /*54f0*/  UPRMT UR14, UR37, 0x654, UR25 ;  /* 0x00000654250e7896 */ /* 0x000ff00008000019 */
[----:B------:R1:W-:Y:S02]  /*5500*/  @!UP2 UTMALDG.3D [UR24], [UR18], desc[UR16] ;  /* 0x000010181200a5b4 */ /* 0x0003e40008011000 */
[----:B-1----:R-:W-:Y:S01]  /*5510*/  @!P1 ISETP.NE.AND P2, PT, R3, 0x1, PT ;  /* 0x000000010300980c */ /* 0x002fe20003f45270 */
[C---:B--2---:R-:W-:Y:S01]  /*5520*/  @!P1 IMAD.HI.U32 R14, R13.reuse, R14, RZ ;  /* 0x0000000e0d0e9227 */ /* 0x044fe200078e00ff */
[----:B----4-:R-:W-:Y:S01]  /*5530*/  @!P1 ISETP.NE.AND P0, PT, R10, 0x1, PT ;  /* 0x000000010a00980c */ /* 0x010fe20003f05270 */
[----:B------:R1:W-:Y:S01]  /*5540*/  @!UP1 UTMALDG.3D [UR8], [UR18], desc[UR16] ;  /* 0x00001008120095b4 */ /* 0x0003e20008011000 */
[----:B------:R1:W-:Y:S01]  /*5550*/  @!P4 SYNCS.ARRIVE.TRANS64.RED.A0TR RZ, [UR7+0xe0], R20 ;  /* 0x0000e014ffffc9a7 */ /* 0x0003e20008300407 */
[C---:B------:R-:W-:Y:S01]  /*5560*/  @!P1 IMAD.HI.U32 R11, R8.reuse, R11, RZ ;  /* 0x0000000b080b9227 */ /* 0x040fe200078e00ff */
[----:B------:R-:W-:Y:S04]  /*5570*/  @!P1 SHF.R.U32.HI R14, RZ, R15, R14 ;  /* 0x0000000fff0e9219 */ /* 0x000fe8000001160e */
[----:B-----5:R-:W-:Y:S02]  /*5580*/  @!P1 SHF.R.U32.HI R9, RZ, R0, R11 ;  /* 0x00000000ff099219 */ /* 0x020fe4000001160b */
[----:B------:R-:W-:Y:S02]  /*5590*/  @!P1 SEL R14, R13, R14, !P2 ;  /* 0x0000000e0d0e9207 */ /* 0x000fe40005000000 */
[----:B------:R-:W-:Y:S05]  /*55a0*/  @!P1 SEL R9, R8, R9, !P0 ;  /* 0x0000000908099207 */ /* 0x000fea0004000000 */
[----:B------:R-:W-:Y:S01]  /*55b0*/  @!P1 IMAD.IADD R0, R9, 0x1, -R14 ;  /* 0x0000000109009824 */ /* 0x000fe200078e0a0e */
[----:B------:R-:W-:Y:S01]  /*55c0*/  SYNCS.ARRIVE.TRANS64.RED.A1T0 RZ, [UR14], RZ ;  /* 0x000000ffffff79a7 */ /* 0x000fe2000810040e */
[----:B------:R-:W-:Y:S02]  /*55d0*/  @!P1 IMAD.IADD R9, R14, 0x1, -R9 ;  /* 0x000000010e099824 */ /* 0x000fe400078e0a09 */
[----:B------:R-:W-:Y:S02]  /*55e0*/  @!P1 IMAD R13, R0, R3, R13 ;  /* 0x00000003000d9224 */ /* 0x000fe400078e020d */
[----:B------:R-:W-:Y:S01]  /*55f0*/  @!P1 IMAD R8, R9, R10, R8 ;  /* 0x0000000a09089224 */ /* 0x000fe200078e0208 */
[----:B------:R-:W2:Y:S02]  /*5600*/  SYNCS.PHASECHK.TRANS64.TRYWAIT P5, [UR7+0x108], R12 ;  /* 0x0001080cff0075a7 */ /* 0x000ea400080a1107 */
[----:B-12---:R-:W-:Y:S05]  /*5610*/  @!P5 BRA `(.L_x_105) ;  /* 0x00000044004cd947 */ /* 0x006fea0003800000 */
.L_x_216:
[----:B-1----:R-:W-:Y:S01]  /*5620*/  @!P4 IADD3 R3, P0, PT, R36, 0x580, RZ ;  /* 0x000005802403c810 */ /* 0x002fe20007f1e0ff */
[----:B------:R-:W-:Y:S01]  /*5630*/  VOTEU.ALL UP1, P4 ;  /* 0x0000000000ff7886 */ /* 0x000fe20002020000 */
[----:B------:R-:W-:Y:S01]  /*5640*/  VOTEU.ALL UP2, P4 ;  /* 0x0000000000ff7886 */ /* 0x000fe20002040000 */
[----:B------:R-:W-:Y:S01]  /*5650*/  UMOV UR14, 0x0 ;  /* 0x00000000000e7882 */ /* 0x000fe20000000000 */
[----:B------:R-:W-:Y:S01]  /*5660*/  @!P4 R2UR UR9, R3 ;  /* 0x000000000309c2ca */ /* 0x000fe200000e0000 */
[----:B------:R-:W-:Y:S01]  /*5670*/  @!P4 IMAD.X R0, RZ, RZ, R37, P0 ;  /* 0x000000ffff00c224 */ /* 0x000fe200000e0625 */
[----:B------:R-:W-:Y:S01]  /*5680*/  @!UP1 UIADD3 UR17, UPT, UPT, UR7, 0xe8, URZ ;  /* 0x000000e807119890 */ /* 0x000fe2000fffe0ff */
[----:B------:R-:W-:Y:S01]  /*5690*/  ISETP.NE.AND P0, PT, R27, 0x2, PT ;  /* 0x000000021b00780c */ /* 0x000fe20003f05270 */
[----:B------:R-:W-:Y:S01]  /*56a0*/  @!UP1 UIADD3 UR18, UPT, UPT, UR42, 0x30, URZ ;  /* 0x000000302a129890 */ /* 0x000fe2000fffe0ff */
[----:B------:R-:W-:Y:S01]  /*56b0*/  LOP3.LUT R32, R32, 0x1, RZ, 0x3c, !PT ;  /* 0x0000000120207812 */ /* 0x000fe200078e3cff */
[----:B------:R-:W-:Y:S01]  /*56c0*/  @!UP1 UIADD3 UR16, UPT, UPT, UR7, 0x3200, URZ ;  /* 0x0000320007109890 */ /* 0x000fe2000fffe0ff */
[----:B------:R-:W-:Y:S01]  /*56d0*/  @!P4 R2UR UR8, R0 ;  /* 0x000000000008c2ca */ /* 0x000fe200000e0000 */
[----:B------:R-:W-:Y:S01]  /*56e0*/  UMOV UR15, 0x10000000 ;  /* 0x10000000000f7882 */ /* 0x000fe20000000000 */
[----:B------:R-:W-:Y:S01]  /*56f0*/  UMOV UR19, UR43 ;  /* 0x0000002b00137c82 */ /* 0x000fe20008000000 */
[----:B------:R-:W-:Y:S01]  /*5700*/  UMOV UR20, UR36 ;  /* 0x0000002400147c82 */ /* 0x000fe20008000000 */
[----:B------:R-:W-:Y:S01]  /*5710*/  @!UP1 UIADD3 UR10, UPT, UPT, UR42, 0x70, URZ ;  /* 0x000000702a0a9890 */ /* 0x000fe2000fffe0ff */
[----:B------:R-:W-:Y:S01]  /*5720*/  SEL R0, RZ, 0x1, P0 ;  /* 0x00000001ff007807 */ /* 0x000fe20000000000 */
[----:B------:R-:W-:Y:S01]  /*5730*/  IMAD.U32 R10, RZ, RZ, UR9 ;  /* 0x00000009ff0a7e24 */ /* 0x000fe2000f8e00ff */
[----:B------:R-:W-:Y:S01]  /*5740*/  UMOV UR11, UR43 ;  /* 0x0000002b000b7c82 */ /* 0x000fe20008000000 */
[----:B------:R-:W-:Y:S01]  /*5750*/  UMOV UR12, UR36 ;  /* 0x00000024000c7c82 */ /* 0x000fe20008000000 */
[----:B------:R-:W-:Y:S01]  /*5760*/  UMOV UR9, UR17 ;  /* 0x0000001100097c82 */ /* 0x000fe20008000000 */
[----:B------:R-:W-:Y:S01]  /*5770*/  @P3 R2UR UR36, R24 ;  /* 0x00000000182432ca */ /* 0x000fe200000e0000 */
[----:B------:R-:W-:Y:S01]  /*5780*/  IMAD.IADD R20, R8, 0x1, R58 ;  /* 0x0000000108147824 */ /* 0x000fe200078e023a */
[----:B------:R-:W-:Y:S01]  /*5790*/  @!P4 R2UR UR22, R10 ;  /* 0x000000000a16c2ca */ /* 0x000fe200000e0000 */
[----:B------:R-:W-:Y:S01]  /*57a0*/  IMAD.U32 R11, RZ, RZ, UR8 ;  /* 0x00000008ff0b7e24 */ /* 0x000fe2000f8e00ff */
[----:B------:R-:W-:Y:S01]  /*57b0*/  @!UP1 UIADD3 UR8, UPT, UPT, UR7, 0x3a00, URZ ;  /* 0x00003a0007089890 */ /* 0x000fe2000fffe0ff */
[----:B------:R-:W-:Y:S01]  /*57c0*/  LOP3.LUT R25, R25, R0, RZ, 0x3c, !PT ;  /* 0x0000000019197212 */ /* 0x000fe200078e3cff */
[----:B------:R-:W-:Y:S01]  /*57d0*/  VOTEU.ALL UP1, P4 ;  /* 0x0000000000ff7886 */ /* 0x000fe20002020000 */
[----:B------:R-:W-:Y:S01]  /*57e0*/  IMAD.IADD R21, R13, 0x1, R60 ;  /* 0x000000010d157824 */ /* 0x000fe200078e023c */
[----:B------:R-:W-:Y:S02]  /*57f0*/  @!P4 R2UR UR23, R11 ;  /* 0x000000000b17c2ca */ /* 0x000fe400000e0000 */
[----:B------:R-:W-:Y:S11]  /*5800*/  SEL R27, R27, RZ, P0 ;  /* 0x000000ff1b1b7207 */ /* 0x000ff60000000000 */
[----:B------:R2:W-:Y:S01]  /*5810*/  @!UP2 UTMALDG.3D [UR16], [UR22], desc[UR14] ;  /* 0x00000e101600a5b4 */ /* 0x0005e20008011000 */
[----:B------:R2:W-:Y:S01]  /*5820*/  @!UP1 UTMALDG.3D [UR8], [UR22], desc[UR14] ;  /* 0x00000e08160095b4 */ /* 0x0005e20008011000 */
[----:B------:R2:W-:Y:S01]  /*5830*/  @!P4 SYNCS.ARRIVE.TRANS64.RED.A0TR RZ, [UR7+0xe8], R23 ;  /* 0x0000e817ffffc9a7 */ /* 0x0005e20008300407 */
[----:B------:R-:W-:Y:S01]  /*5840*/  UPLOP3.LUT UP1, UPT, UPT, UPT, UPT, 0x80, 0x8 ;  /* 0x000000000008789c */ /* 0x000fe20003f2f070 */
[----:B------:R-:W-:Y:S01]  /*5850*/  SYNCS.ARRIVE.TRANS64.RED.A1T0 RZ, [UR13], RZ ;  /* 0x000000ffffff79a7 */ /* 0x000fe2000810040d */
[----:B------:R-:W-:Y:S09]  /*5860*/  @P3 BRA `(.L_x_106) ;  /* 0xfffffff000303947 */ /* 0x000ff2000383ffff */
[----:B------:R-:W-:-:S04]  /*5870*/  SHF.L.U32 R3, R32, 0x1f, RZ ;  /* 0x0000001f20037819 */ /* 0x000fc800000006ff */
[----:B------:R-:W1:Y:S02]  /*5880*/  SYNCS.PHASECHK.TRANS64.TRYWAIT P0, [UR7+0xf0], R3 ;  /* 0x0000f003ff0075a7 */ /* 0x000e640008001107 */
[----:B-1----:R-:W-:Y:S05]  /*5890*/  @!P0 BRA `(.L_x_107) ;  /* 0x0000004000c48947 */ /* 0x002fea0003800000 */
.L_x_218:
[----:B------:R-:W4:Y:S02]  /*58a0*/  SYNCS.PHASECHK.TRANS64.TRYWAIT P0, [UR7+0xf8], R3 ;  /* 0x0000f803ff0075a7 */ /* 0x000f240008001107 */
[----:B----4-:R-:W-:Y:S05]  /*58b0*/  @!P0 BRA `(.L_x_108) ;  /* 0x0000004000d48947 */ /* 0x010fea0003800000 */
.L_x_220:
[----:B------:R-:W4:Y:S02]  /*58c0*/  SYNCS.PHASECHK.TRANS64.TRYWAIT P0, [UR7+0x100], R3 ;  /* 0x00010003ff0075a7 */ /* 0x000f240008001107 */
[----:B----4-:R-:W-:Y:S05]  /*58d0*/  @!P0 BRA `(.L_x_109) ;  /* 0x0000004000e48947 */ /* 0x010fea0003800000 */
.L_x_222:
[----:B-1----:R-:W-:-:S07]  /*58e0*/  MOV R0, UR7 ;  /* 0x0000000700007c02 */ /* 0x002fce0008000f00 */
.L_x_110:
[----:B-1----:R-:W-:-:S04]  /*58f0*/  SHF.L.U32 R3, R32, 0x1f, RZ ;  /* 0x0000001f20037819 */ /* 0x002fc800000006ff */
[----:B------:R1:W4:Y:S03]  /*5900*/  SYNCS.PHASECHK.TRANS64.TRYWAIT P0, [R0+URZ+0x108], R3 ;  /* 0x00010803000075a7 */ /* 0x00032600080011ff */
[----:B----4-:R-:W-:Y:S05]  /*5910*/  @!P0 NANOSLEEP.SYNCS 0x989680 ;  /* 0x009896800000895d */ /* 0x010fea0003900000 */
[----:B------:R-:W4:Y:S02]  /*5920*/  @!P0 SYNCS.PHASECHK.TRANS64 P0, [R0+URZ+0x108], R3 ;  /* 0x00010803000085a7 */ /* 0x000f2400080010ff */
[----:B--2-4-:R-:W-:Y:S05]  /*5930*/  @P0 EXIT ;  /* 0x000000000000094d */ /* 0x014fea0003800000 */
[----:B------:R-:W-:Y:S05]  /*5940*/  BRA `(.L_x_110) ;  /* 0xfffffffc00e87947 */ /* 0x000fea000383ffff */
.L_x_95:
[----:B------:R-:W-:-:S06]  /*5950*/  UISETP.GE.AND UP1, UPT, UR10, 0x4, UPT ;  /* 0x000000040a00788c */ /* 0x000fcc000bf26270 */
[----:B------:R-:W-:-:S13]  /*5960*/  PLOP3.LUT P0, PT, PT, PT, UP1, 0x80, 0x8 ;  /* 0x000000000008781c */ /* 0x000fda0003f0f018 */
[----:B------:R-:W-:Y:S05]  /*5970*/  @!P0 EXIT ;  /* 0x000000000000894d */ /* 0x000fea0003800000 */
[----:B------:R-:W-:Y:S01]  /*5980*/  BAR.SYNC.DEFER_BLOCKING 0x6, 0xa0 ;  /* 0x0182800000007b1d */ /* 0x000fe20000010000 */
[----:B------:R-:W-:Y:S02]  /*5990*/  IMAD.SHL.U32 R4, R66, 0x200000, RZ ;  /* 0x0020000042047824 */ /* 0x000fe400078e00ff */
[----:B------:R-:W-:Y:S02]  /*59a0*/  HFMA2 R71, -RZ, RZ, 0, 5.9604644775390625e-08 ;  /* 0x00000001ff477431 */ /* 0x000fe400000001ff */
[C---:B------:R-:W-:Y:S01]  /*59b0*/  IMAD.SHL.U32 R65, R72.reuse, 0x10, RZ ;  /* 0x0000001048417824 */ /* 0x040fe200078e00ff */
[----:B------:R-:W-:Y:S01]  /*59c0*/  MOV R69, RZ ;  /* 0x000000ff00457202 */ /* 0x000fe20000000f00 */
[----:B------:R-:W-:Y:S01]  /*59d0*/  IMAD.U32 R33, R72, 0x10000, RZ ;  /* 0x0001000048217824 */ /* 0x000fe200078e00ff */
[----:B------:R-:W-:Y:S01]  /*59e0*/  UMOV UR48, 0x400 ;  /* 0x0000040000307882 */ /* 0x000fe20000000000 */
[----:B------:R-:W1:Y:S01]  /*59f0*/  LDC R63, c[0x0][0x370] ;  /* 0x0000dc00ff3f7b82 */ /* 0x000e620000000800 */
[----:B------:R-:W-:Y:S01]  /*5a00*/  ULEA UR48, UR37, UR48, 0x18 ;  /* 0x0000003025307291 */ /* 0x000fe2000f8ec0ff */
[----:B------:R-:W-:Y:S01]  /*5a10*/  LOP3.LUT R4, R4, 0x200000, RZ, 0xc0, !PT ;  /* 0x0020000004047812 */ /* 0x000fe200078ec0ff */
[----:B------:R-:W-:Y:S01]  /*5a20*/  IMAD.SHL.U32 R64, R72, 0x2, RZ ;  /* 0x0000000248407824 */ /* 0x000fe200078e00ff */
[C---:B------:R-:W-:Y:S01]  /*5a30*/  LOP3.LUT R5, R65.reuse, 0x40, RZ, 0xc0, !PT ;  /* 0x0000004041057812 */ /* 0x040fe200078ec0ff */
[----:B------:R-:W-:Y:S01]  /*5a40*/  IMAD.SHL.U32 R3, R66, 0x200, RZ ;  /* 0x0000020042037824 */ /* 0x000fe200078e00ff */
[----:B------:R-:W-:Y:S01]  /*5a50*/  LOP3.LUT R2, R65, 0x5b0, RZ, 0xc0, !PT ;  /* 0x000005b041027812 */ /* 0x000fe200078ec0ff */
[----:B------:R-:W-:Y:S01]  /*5a60*/  UIADD3 UR4, UPT, UPT, UR48, 0x200, URZ ;  /* 0x0000020030047890 */ /* 0x000fe2000fffe0ff */
[----:B------:R-:W2:Y:S01]  /*5a70*/  LDC R28, c[0x0][0xb0c] ;  /* 0x0002c300ff1c7b82 */ /* 0x000ea20000000800 */
[----:B------:R-:W-:Y:S01]  /*5a80*/  LOP3.LUT R33, R4, 0x400000, R33, 0xf8, !PT ;  /* 0x0040000004217812 */ /* 0x000fe200078ef821 */
[----:B------:R-:W-:Y:S01]  /*5a90*/  IMAD.MOV.U32 R30, RZ, RZ, RZ ;  /* 0x000000ffff1e7224 */ /* 0x000fe200078e00ff */
[----:B------:R-:W-:Y:S01]  /*5aa0*/  LOP3.LUT R64, R5, 0x8, R64, 0xf8, !PT ;  /* 0x0000000805407812 */ /* 0x000fe200078ef840 */
[----:B------:R-:W-:Y:S01]  /*5ab0*/  IMAD.MOV.U32 R70, RZ, RZ, RZ ;  /* 0x000000ffff467224 */ /* 0x000fe200078e00ff */
[----:B------:R-:W-:Y:S01]  /*5ac0*/  LOP3.LUT R3, R2, 0x200, R3, 0xf8, !PT ;  /* 0x0000020002037812 */ /* 0x000fe200078ef803 */
[----:B------:R-:W-:Y:S01]  /*5ad0*/  IMAD.MOV.U32 R76, RZ, RZ, RZ ;  /* 0x000000ffff4c7224 */ /* 0x000fe200078e00ff */
[----:B------:R-:W-:Y:S01]  /*5ae0*/  LOP3.LUT P0, RZ, R65, 0x40, RZ, 0xc0, !PT ;  /* 0x0000004041ff7812 */ /* 0x000fe2000780c0ff */
[----:B------:R-:W3:Y:S01]  /*5af0*/  LDC R61, c[0x0][0xb20] ;  /* 0x0002c800ff3d7b82 */ /* 0x000ee20000000800 */
[----:B------:R-:W4:Y:S01]  /*5b00*/  LDS R0, [UR48+0x1d0] ;  /* 0x0001d030ff007984 */ /* 0x000f220008000800 */
[----:B------:R-:W-:Y:S01]  /*5b10*/  LOP3.LUT R64, R3, R64, RZ, 0xfc, !PT ;  /* 0x0000004003407212 */ /* 0x000fe200078efcff */
[----:B------:R-:W-:Y:S01]  /*5b20*/  IMAD.U32 R67, RZ, RZ, UR4 ;  /* 0x00000004ff437e24 */ /* 0x000fe2000f8e00ff */
[----:B------:R-:W-:Y:S01]  /*5b30*/  LOP3.LUT R72, R72, 0x60, RZ, 0xc0, !PT ;  /* 0x0000006048487812 */ /* 0x000fe200078ec0ff */
[----:B------:R-:W1:Y:S03]  /*5b40*/  LDCU.64 UR52, c[0x0][0x348] ;  /* 0x00006900ff3477ac */ /* 0x000e660008000a00 */
[----:B------:R-:W1:Y:S01]  /*5b50*/  LDC R27, c[0x0][0xb30] ;  /* 0x0002cc00ff1b7b82 */ /* 0x000e620000000800 */
[----:B------:R-:W1:Y:S01]  /*5b60*/  LDCU.64 UR38, c[0x0][0x888] ;  /* 0x00011100ff2677ac */ /* 0x000e620008000a00 */
[----:B------:R-:W1:Y:S06]  /*5b70*/  LDCU.64 UR44, c[0x0][0x890] ;  /* 0x00011200ff2c77ac */ /* 0x000e6c0008000a00 */
[----:B------:R-:W1:Y:S01]  /*5b80*/  LDC.64 R56, c[0x0][0xb10] ;  /* 0x0002c400ff387b82 */ /* 0x000e620000000a00 */
[----:B------:R-:W-:Y:S01]  /*5b90*/  UMOV UR49, URZ ;  /* 0x000000ff00317c82 */ /* 0x000fe20008000000 */
[----:B------:R-:W-:-:S06]  /*5ba0*/  UMOV UR51, URZ ;  /* 0x000000ff00337c82 */ /* 0x000fcc0008000000 */
[----:B------:R-:W1:Y:S08]  /*5bb0*/  LDC.64 R24, c[0x0][0xb18] ;  /* 0x0002c600ff187b82 */ /* 0x000e700000000a00 */
[----:B------:R-:W1:Y:S08]  /*5bc0*/  LDC.64 R22, c[0x0][0xb28] ;  /* 0x0002ca00ff167b82 */ /* 0x000e700000000a00 */
[----:B------:R-:W1:Y:S01]  /*5bd0*/  LDC.64 R54, c[0x0][0x8b0] ;  /* 0x00022c00ff367b82 */ /* 0x000e620000000a00 */
[----:B----4-:R-:W-:Y:S01]  /*5be0*/  IMAD.IADD R33, R0, 0x1, R33 ;  /* 0x0000000100217824 */ /* 0x010fe200078e0221 */
[----:B------:R-:W-:-:S06]  /*5bf0*/  P2R R0, PR, RZ, 0x1 ;  /* 0x00000001ff007803 */ /* 0x000fcc0000000000 */
[----:B------:R-:W4:Y:S08]  /*5c00*/  LDC.64 R52, c[0x0][0x8a8] ;  /* 0x00022a00ff347b82 */ /* 0x000f300000000a00 */
[----:B--23--:R-:W1:Y:S02]  /*5c10*/  LDC R62, c[0x0][0x374] ;  /* 0x0000dd00ff3e7b82 */ /* 0x00ce640000000800 */
.L_x_154:
[C---:B------:R-:W-:Y:S02]  /*5c20*/  LEA R0, R76.reuse, UR48, 0x3 ;  /* 0x000000304c007c11 */ /* 0x040fe4000f8e18ff */
[----:B------:R-:W-:Y:S02]  /*5c30*/  SHF.L.U32 R3, R69, 0x1f, RZ ;  /* 0x0000001f45037819 */ /* 0x000fe400000006ff */
[----:B------:R-:W-:Y:S02]  /*5c40*/  LEA R16, R76, UR48, 0x4 ;  /* 0x000000304c107c11 */ /* 0x000fe4000f8e20ff */
[----:B------:R-:W2:Y:S02]  /*5c50*/  SYNCS.PHASECHK.TRANS64.TRYWAIT P0, [R0+URZ+0x120], R3 ;  /* 0x00012003000075a7 */ /* 0x000ea400080011ff */
[----:B-12---:R-:W-:Y:S05]  /*5c60*/  @!P0 BRA `(.L_x_111) ;  /* 0x0000004000188947 */ /* 0x006fea0003800000 */
.L_x_223:
[----:B------:R-:W3:Y:S01]  /*5c70*/  LDC.64 R12, c[0x0][0xb10] ;  /* 0x0002c400ff0c7b82 */ /* 0x000ee20000000a00 */
[----:B------:R-:W4:Y:S01]  /*5c80*/  LDS.128 R16, [R16+0x1b0] ;  /* 0x0001b00010107984 */ /* 0x000f220000000c00 */
[----:B-1----:R-:W-:Y:S01]  /*5c90*/  ISETP.NE.AND P1, PT, R27, 0x1, PT ;  /* 0x000000011b00780c */ /* 0x002fe20003f25270 */
[----:B--2---:R-:W-:Y:S01]  /*5ca0*/  VIADD R0, R0, 0x130 ;  /* 0x0000013000007836 */ /* 0x004fe20000000000 */
[----:B------:R-:W-:Y:S04]  /*5cb0*/  ISETP.GE.AND P0, PT, R26, 0x1, PT ;  /* 0x000000011a00780c */ /* 0x000fe80003f06270 */
[----:B------:R-:W1:Y:S01]  /*5cc0*/  LDC.64 R10, c[0x0][0xb18] ;  /* 0x0002c600ff0a7b82 */ /* 0x000e620000000a00 */
[----:B------:R-:W-:Y:S01]  /*5cd0*/  PRMT R0, RZ, 0x654, R0 ;  /* 0x00000654ff007816 */ /* 0x000fe20000000000 */
[----:B------:R-:W-:Y:S01]  /*5ce0*/  @!PT LDS RZ, [RZ] ;  /* 0x00000000fffff984 */ /* 0x000fe20000000800 */
[----:B------:R-:W-:Y:S01]  /*5cf0*/  @!PT LDS RZ, [RZ] ;  /* 0x00000000fffff984 */ /* 0x000fe20000000800 */
[----:B------:R-:W-:Y:S01]  /*5d00*/  @!PT LDS RZ, [RZ] ;  /* 0x00000000fffff984 */ /* 0x000fe20000000800 */
[----:B------:R-:W-:Y:S01]  /*5d10*/  @!PT LDS RZ, [RZ] ;  /* 0x00000000fffff984 */ /* 0x000fe20000000800 */
[----:B------:R2:W-:Y:S06]  /*5d20*/  MEMBAR.ALL.CTA ;  /* 0x0000000000007992 */ /* 0x0005ec0000008000 */
[----:B--2---:R-:W2:Y:S01]  /*5d30*/  FENCE.VIEW.ASYNC.S ;  /* 0x00000000000073c6 */ /* 0x004ea20000000000 */
[----:B------:R-:W1:Y:S08]  /*5d40*/  @!P1 LDC R14, c[0x0][0xb20] ;  /* 0x0002c800ff0e9b82 */ /* 0x000e700000000800 */
[----:B------:R-:W1:Y:S01]  /*5d50*/  @!P1 LDC R9, c[0x0][0xb0c] ;  /* 0x0002c300ff099b82 */ /* 0x000e620000000800 */
[----:B--2---:R2:W-:Y:S01]  /*5d60*/  SYNCS.ARRIVE.TRANS64.RED.A1T0 RZ, [R0+URZ], RZ ;  /* 0x000000ff00ff79a7 */ /* 0x0045e200081004ff */
[----:B----4-:R-:W-:Y:S04]  /*5d70*/  LOP3.LUT P4, RZ, R18, 0x1, RZ, 0xc0, !PT ;  /* 0x0000000112ff7812 */ /* 0x010fe8000788c0ff */
[----:B------:R-:W-:Y:S09]  /*5d80*/  P2R R73, PR, RZ, 0x10 ;  /* 0x00000010ff497803 */ /* 0x000ff20000000000 */
[----:B------:R-:W-:Y:S02]  /*5d90*/  @P4 MOV R31, R16 ;  /* 0x00000010001f4202 */ /* 0x000fe40000000f00 */
[----:B------:R-:W-:Y:S01]  /*5da0*/  @P4 LOP3.LUT R29, R17, 0xffff, RZ, 0xc0, !PT ;  /* 0x0000ffff111d4812 */ /* 0x000fe200078ec0ff */
[----:B--23--:R-:W-:Y:S06]  /*5db0*/  @!P0 BRA `(.L_x_112) ;  /* 0x0000000000a48947 */ /* 0x00cfec0003800000 */
[----:B------:R-:W-:Y:S01]  /*5dc0*/  IMAD.HI.U32 R36, R62, R25, RZ ;  /* 0x000000193e247227 */ /* 0x000fe200078e00ff */
[----:B------:R-:W-:Y:S02]  /*5dd0*/  ISETP.NE.AND P0, PT, R24, 0x1, PT ;  /* 0x000000011800780c */ /* 0x000fe40003f05270 */
[----:B------:R-:W-:Y:S01]  /*5de0*/  ISETP.NE.AND P2, PT, R26, 0x1, PT ;  /* 0x000000011a00780c */ /* 0x000fe20003f45270 */
[-C--:B------:R-:W-:Y:S01]  /*5df0*/  IMAD.HI.U32 R34, R63, R56.reuse, RZ ;  /* 0x000000383f227227 */ /* 0x080fe200078e00ff */
[----:B------:R-:W-:Y:S02]  /*5e00*/  SHF.R.U32.HI R37, RZ, R61, R36 ;  /* 0x0000003dff257219 */ /* 0x000fe40000011624 */
[----:B------:R-:W-:Y:S01]  /*5e10*/  ISETP.NE.AND P3, PT, R28, 0x1, PT ;  /* 0x000000011c00780c */ /* 0x000fe20003f65270 */
[----:B------:R-:W-:Y:S01]  /*5e20*/  IMAD.HI.U32 R40, R29, R25, RZ ;  /* 0x000000191d287227 */ /* 0x000fe200078e00ff */
[----:B------:R-:W-:Y:S02]  /*5e30*/  SHF.R.U32.HI R34, RZ, R57, R34 ;  /* 0x00000039ff227219 */ /* 0x000fe40000011622 */
[----:B------:R-:W-:Y:S01]  /*5e40*/  SEL R3, R62, R37, !P0 ;  /* 0x000000253e037207 */ /* 0x000fe20004000000 */
[----:B------:R-:W-:Y:S01]  /*5e50*/  IMAD.HI.U32 R38, R31, R56, RZ ;  /* 0x000000381f267227 */ /* 0x000fe200078e00ff */
[----:B------:R-:W-:Y:S03]  /*5e60*/  SEL R7, R63, R34, !P3 ;  /* 0x000000223f077207 */ /* 0x000fe60005800000 */
[-C--:B------:R-:W-:Y:S01]  /*5e70*/  IMAD.HI.U32 R34, R3, R22.reuse, RZ ;  /* 0x0000001603227227 */ /* 0x080fe200078e00ff */
[----:B------:R-:W-:Y:S03]  /*5e80*/  SHF.R.U32.HI R38, RZ, R57, R38 ;  /* 0x00000039ff267219 */ /* 0x000fe60000011626 */
[----:B------:R-:W-:Y:S01]  /*5e90*/  IMAD.HI.U32 R36, R7, R22, RZ ;  /* 0x0000001607247227 */ /* 0x000fe200078e00ff */
[----:B------:R-:W-:Y:S02]  /*5ea0*/  @P2 SHF.R.U32.HI R3, RZ, R23, R34 ;  /* 0x00000017ff032219 */ /* 0x000fe40000011622 */
[----:B------:R-:W-:Y:S02]  /*5eb0*/  SHF.R.U32.HI R34, RZ, R61, R40 ;  /* 0x0000003dff227219 */ /* 0x000fe40000011628 */
[----:B------:R-:W-:Y:S01]  /*5ec0*/  @P2 SHF.R.U32.HI R7, RZ, R23, R36 ;  /* 0x00000017ff072219 */ /* 0x000fe20000011624 */
[C---:B------:R-:W-:Y:S01]  /*5ed0*/  IMAD R2, R26.reuse, R3, RZ ;  /* 0x000000031a027224 */ /* 0x040fe200078e02ff */
[----:B------:R-:W-:Y:S02]  /*5ee0*/  SEL R5, R29, R34, !P0 ;  /* 0x000000221d057207 */ /* 0x000fe40004000000 */
[----:B------:R-:W-:Y:S01]  /*5ef0*/  SEL R3, R31, R38, !P3 ;  /* 0x000000261f037207 */ /* 0x000fe20005800000 */
[----:B------:R-:W-:Y:S01]  /*5f00*/  IMAD R4, R26, R7, RZ ;  /* 0x000000071a047224 */ /* 0x000fe200078e02ff */
[C---:B------:R-:W-:Y:S01]  /*5f10*/  ISETP.GE.AND P0, PT, R5.reuse, R2, PT ;  /* 0x000000020500720c */ /* 0x040fe20003f06270 */
[----:B------:R-:W-:Y:S03]  /*5f20*/  IMAD.HI.U32 R6, R5, R22, RZ ;  /* 0x0000001605067227 */ /* 0x000fe600078e00ff */
[----:B------:R-:W-:Y:S01]  /*5f30*/  ISETP.GE.OR P0, PT, R3, R4, P0 ;  /* 0x000000040300720c */ /* 0x000fe20000706670 */
[----:B------:R-:W-:Y:S01]  /*5f40*/  IMAD.MOV R4, RZ, RZ, -R3 ;  /* 0x000000ffff047224 */ /* 0x000fe200078e0a03 */
[-C--:B------:R-:W-:Y:S03]  /*5f50*/  SHF.R.U32.HI R6, RZ, R23.reuse, R6 ;  /* 0x00000017ff067219 */ /* 0x080fe60000011606 */
[----:B------:R-:W-:Y:S01]  /*5f60*/  IMAD R31, R28, R4, R31 ;  /* 0x000000041c1f7224 */ /* 0x000fe200078e021f */
[----:B------:R-:W-:Y:S05]  /*5f70*/  SEL R15, R5, R6, !P2 ;  /* 0x00000006050f7207 */ /* 0x000fea0005000000 */
[----:B------:R-:W-:Y:S02]  /*5f80*/  IMAD.MOV R6, RZ, RZ, -R15 ;  /* 0x000000ffff067224 */ /* 0x000fe400078e0a0f */
[C---:B------:R-:W-:Y:S04]  /*5f90*/  @!P0 IMAD.HI.U32 R2, R3.reuse, R22, RZ ;  /* 0x0000001603028227 */ /* 0x040fe800078e00ff */
[----:B------:R-:W-:Y:S01]  /*5fa0*/  IMAD R6, R26, R6, R5 ;  /* 0x000000061a067224 */ /* 0x000fe200078e0205 */
[----:B------:R-:W-:Y:S04]  /*5fb0*/  @!P0 SHF.R.U32.HI R2, RZ, R23, R2 ;  /* 0x00000017ff028219 */ /* 0x000fe80000011602 */
[----:B------:R-:W-:Y:S02]  /*5fc0*/  @!P0 SEL R0, R3, R2, !P2 ;  /* 0x0000000203008207 */ /* 0x000fe40005000000 */
[----:B------:R-:W-:Y:S02]  /*5fd0*/  IADD3 R2, PT, PT, -R5, RZ, RZ ;  /* 0x000000ff05027210 */ /* 0x000fe40007ffe1ff */
[----:B------:R-:W-:Y:S01]  /*5fe0*/  @!P0 IADD3 R8, PT, PT, R15, -R0, RZ ;  /* 0x800000000f088210 */ /* 0x000fe20007ffe0ff */
[----:B------:R-:W-:Y:S02]  /*5ff0*/  @!P0 IMAD R0, R7, R6, R0 ;  /* 0x0000000607008224 */ /* 0x000fe400078e0200 */
[----:B------:R-:W-:Y:S02]  /*6000*/  IMAD R29, R24, R2, R29 ;  /* 0x00000002181d7224 */ /* 0x000fe400078e021d */
[----:B------:R-:W-:Y:S02]  /*6010*/  @!P0 IMAD R5, R8, R26, R3 ;  /* 0x0000001a08058224 */ /* 0x000fe400078e0203 */
[----:B------:R-:W-:Y:S04]  /*6020*/  @!P0 IMAD.MOV.U32 R3, RZ, RZ, R0 ;  /* 0x000000ffff038224 */ /* 0x000fe800078e0000 */
[----:B------:R-:W-:Y:S02]  /*6030*/  IMAD R31, R3, R28, R31 ;  /* 0x0000001c031f7224 */ /* 0x000fe400078e021f */
[----:B------:R-:W-:Y:S07]  /*6040*/  IMAD R29, R5, R24, R29 ;  /* 0x00000018051d7224 */ /* 0x000fee00078e021d */
.L_x_112:
[----:B-1----:R-:W-:Y:S01]  /*6050*/  @!P1 ISETP.NE.AND P0, PT, R10, 0x1, PT ;  /* 0x000000010a00980c */ /* 0x002fe20003f05270 */
[----:B------:R-:W-:Y:S01]  /*6060*/  @!P1 IMAD.HI.U32 R3, R29, R11, RZ ;  /* 0x0000000b1d039227 */ /* 0x000fe200078e00ff */
[----:B------:R-:W-:Y:S01]  /*6070*/  R2UR UR42, R21 ;  /* 0x00000000152a72ca */ /* 0x000fe200000e0000 */
[----:B------:R-:W-:Y:S01]  /*6080*/  BSSY.RECONVERGENT B6, `(.L_x_113) ;  /* 0x0000031000067945 */ /* 0x000fe20003800200 */
[----:B------:R-:W-:Y:S01]  /*6090*/  R2UR UR41, R20 ;  /* 0x00000000142972ca */ /* 0x000fe200000e0000 */
[----:B------:R-:W-:Y:S01]  /*60a0*/  @!P1 IMAD.HI.U32 R0, R31, R12, RZ ;  /* 0x0000000c1f009227 */ /* 0x000fe200078e00ff */
[----:B------:R-:W-:Y:S02]  /*60b0*/  @!P1 SHF.R.U32.HI R2, RZ, R14, R3 ;  /* 0x0000000eff029219 */ /* 0x000fe40000011603 */
[----:B------:R-:W-:Y:S01]  /*60c0*/  @!P1 ISETP.NE.AND P2, PT, R9, 0x1, PT ;  /* 0x000000010900980c */ /* 0x000fe20003f45270 */
[----:B------:R-:W-:Y:S01]  /*60d0*/  VIADD R76, R76, 0x1 ;  /* 0x000000014c4c7836 */ /* 0x000fe20000000000 */
[----:B------:R-:W-:Y:S02]  /*60e0*/  @!P1 SEL R2, R29, R2, !P0 ;  /* 0x000000021d029207 */ /* 0x000fe40004000000 */
[----:B------:R-:W-:Y:S02]  /*60f0*/  @!P1 SHF.R.U32.HI R0, RZ, R13, R0 ;  /* 0x0000000dff009219 */ /* 0x000fe40000011600 */
[----:B------:R-:W-:Y:S01]  /*6100*/  LOP3.LUT P0, RZ, R67, 0x90, RZ, 0xc0, !PT ;  /* 0x0000009043ff7812 */ /* 0x000fe2000780c0ff */
[----:B------:R-:W-:Y:S01]  /*6110*/  USHF.L.U32 UR42, UR42, 0x6, URZ ;  /* 0x000000062a2a7899 */ /* 0x000fe200080006ff */
[----:B------:R-:W-:Y:S01]  /*6120*/  @!P1 SEL R3, R31, R0, !P2 ;  /* 0x000000001f039207 */ /* 0x000fe20005000000 */
[----:B------:R-:W-:Y:S01]  /*6130*/  USHF.L.U32 UR41, UR41, 0x7, URZ ;  /* 0x0000000729297899 */ /* 0x000fe200080006ff */
[----:B------:R-:W-:Y:S03]  /*6140*/  @P4 SHF.R.U32.HI R68, RZ, 0x10, R17 ;  /* 0x00000010ff444819 */ /* 0x000fe60000011611 */
[----:B------:R-:W-:Y:S02]  /*6150*/  @!P1 IMAD.IADD R0, R2, 0x1, -R3 ;  /* 0x0000000102009824 */ /* 0x000fe400078e0a03 */
[----:B------:R-:W-:Y:S02]  /*6160*/  @!P1 IMAD.IADD R2, R3, 0x1, -R2 ;  /* 0x0000000103029824 */ /* 0x000fe400078e0a02 */
[----:B------:R-:W-:Y:S02]  /*6170*/  @!P1 IMAD R31, R0, R9, R31 ;  /* 0x00000009001f9224 */ /* 0x000fe400078e021f */
[----:B------:R-:W-:Y:S01]  /*6180*/  @!P1 IMAD R29, R2, R10, R29 ;  /* 0x0000000a021d9224 */ /* 0x000fe200078e021d */
[----:B------:R-:W-:Y:S06]  /*6190*/  @!P0 BRA `(.L_x_114) ;  /* 0x00000000007c8947 */ /* 0x000fec0003800000 */
[----:B------:R-:W1:Y:S01]  /*61a0*/  LDCU.64 UR8, c[0x4][0x80] ;  /* 0x01001000ff0877ac */ /* 0x000e620008000a00 */
[----:B------:R-:W-:Y:S01]  /*61b0*/  MOV R2, 0x0 ;  /* 0x0000000000027802 */ /* 0x000fe20000000f00 */
[----:B------:R-:W-:Y:S02]  /*61c0*/  HFMA2 R12, -RZ, RZ, 0, 5.9604644775390625e-08 ;  /* 0x00000001ff0c7431 */ /* 0x000fe400000001ff */
[----:B------:R-:W-:Y:S01]  /*61d0*/  IMAD.MOV.U32 R8, RZ, RZ, 0x70 ;  /* 0x00000070ff087424 */ /* 0x000fe200078e00ff */
[----:B------:R2:W3:Y:S01]  /*61e0*/  LDC.64 R14, c[0x4][R2] ;  /* 0x01000000020e7b82 */ /* 0x0004e20000000a00 */
[----:B------:R-:W4:Y:S01]  /*61f0*/  LDCU.64 UR6, c[0x4][0x88] ;  /* 0x01001100ff0677ac */ /* 0x000f220008000a00 */
[----:B------:R-:W-:Y:S01]  /*6200*/  IMAD.MOV.U32 R13, RZ, RZ, RZ ;  /* 0x000000ffff0d7224 */ /* 0x000fe200078e00ff */
[----:B------:R-:W2:Y:S01]  /*6210*/  LDCU.64 UR4, c[0x4][0x8] ;  /* 0x01000100ff0477ac */ /* 0x000ea20008000a00 */
[----:B-1----:R-:W-:Y:S01]  /*6220*/  MOV R5, UR9 ;  /* 0x0000000900057c02 */ /* 0x002fe20008000f00 */
[----:B------:R-:W-:Y:S01]  /*6230*/  IMAD.U32 R4, RZ, RZ, UR8 ;  /* 0x00000008ff047e24 */ /* 0x000fe2000f8e00ff */
[----:B----4-:R-:W-:Y:S01]  /*6240*/  MOV R7, UR7 ;  /* 0x0000000700077c02 */ /* 0x010fe20008000f00 */
[----:B------:R-:W-:Y:S01]  /*6250*/  IMAD.U32 R6, RZ, RZ, UR6 ;  /* 0x00000006ff067e24 */ /* 0x000fe2000f8e00ff */
[----:B--2---:R-:W-:Y:S01]  /*6260*/  MOV R11, UR5 ;  /* 0x00000005000b7c02 */ /* 0x004fe20008000f00 */
[----:B------:R-:W-:Y:S02]  /*6270*/  IMAD.U32 R10, RZ, RZ, UR4 ;  /* 0x00000004ff0a7e24 */ /* 0x000fe4000f8e00ff */
[----:B------:R-:W-:Y:S07]  /*6280*/  LEPC R20, `(.L_x_115) ;  /* 0x000000001014794e */ /* 0x000fee0000000000 */
[----:B---3-5:R-:W-:Y:S05]  /*6290*/  CALL.ABS.NOINC R14 ;  /* 0x000000000e007343 */ /* 0x028fea0003c00000 */
.L_x_115:
[----:B------:R-:W1:Y:S01]  /*62a0*/  LDCU.64 UR8, c[0x4][0x80] ;  /* 0x01001000ff0877ac */ /* 0x000e620008000a00 */
[----:B------:R-:W2:Y:S01]  /*62b0*/  LDC.64 R2, c[0x4][R2] ;  /* 0x0100000002027b82 */ /* 0x000ea20000000a00 */
[----:B------:R-:W-:Y:S02]  /*62c0*/  HFMA2 R12, -RZ, RZ, 0, 5.9604644775390625e-08 ;  /* 0x00000001ff0c7431 */ /* 0x000fe400000001ff */
[----:B------:R-:W-:Y:S02]  /*62d0*/  IMAD.MOV.U32 R8, RZ, RZ, 0x70 ;  /* 0x00000070ff087424 */ /* 0x000fe400078e00ff */
[----:B------:R-:W-:Y:S01]  /*62e0*/  IMAD.MOV.U32 R13, RZ, RZ, RZ ;  /* 0x000000ffff0d7224 */ /* 0x000fe200078e00ff */
[----:B------:R-:W3:Y:S01]  /*62f0*/  LDCU.64 UR6, c[0x4][0x88] ;  /* 0x01001100ff0677ac */ /* 0x000ee20008000a00 */
[----:B------:R-:W4:Y:S01]  /*6300*/  LDCU.64 UR4, c[0x4][0x8] ;  /* 0x01000100ff0477ac */ /* 0x000f220008000a00 */
[----:B-1----:R-:W-:Y:S02]  /*6310*/  MOV R4, UR8 ;  /* 0x0000000800047c02 */ /* 0x002fe40008000f00 */
[----:B------:R-:W-:Y:S02]  /*6320*/  MOV R5, UR9 ;  /* 0x0000000900057c02 */ /* 0x000fe40008000f00 */
[----:B---3--:R-:W-:Y:S01]  /*6330*/  MOV R7, UR7 ;  /* 0x0000000700077c02 */ /* 0x008fe20008000f00 */
[----:B------:R-:W-:Y:S01]  /*6340*/  IMAD.U32 R6, RZ, RZ, UR6 ;  /* 0x00000006ff067e24 */ /* 0x000fe2000f8e00ff */
[----:B----4-:R-:W-:Y:S01]  /*6350*/  MOV R11, UR5 ;  /* 0x00000005000b7c02 */ /* 0x010fe20008000f00 */
[----:B------:R-:W-:Y:S02]  /*6360*/  IMAD.U32 R10, RZ, RZ, UR4 ;  /* 0x00000004ff0a7e24 */ /* 0x000fe4000f8e00ff */
[----:B------:R-:W-:Y:S07]  /*6370*/  LEPC R20, `(.L_x_114) ;  /* 0x000000001014794e */ /* 0x000fee0000000000 */
[----:B--2---:R-:W-:Y:S05]  /*6380*/  CALL.ABS.NOINC R2 ;  /* 0x0000000002007343 */ /* 0x004fea0003c00000 */
.L_x_114:
[----:B------:R-:W-:Y:S05]  /*6390*/  BSYNC.RECONVERGENT B6 ;  /* 0x0000000000067941 */ /* 0x000fea0003800200 */
.L_x_113:
[----:B------:R-:W-:Y:S01]  /*63a0*/  ISETP.NE.U32.AND P4, PT, R54, RZ, PT ;  /* 0x000000ff3600720c */ /* 0x000fe20003f85070 */
[----:B------:R-:W-:Y:S01]  /*63b0*/  UISETP.NE.AND UP2, UPT, UR50, URZ, UPT ;  /* 0x000000ff3200728c */ /* 0x000fe2000bf45270 */
[----:B------:R-:W-:Y:S01]  /*63c0*/  ISETP.NE.U32.AND P2, PT, RZ, UR38, PT ;  /* 0x00000026ff007c0c */ /* 0x000fe2000bf45070 */
[----:B------:R-:W-:Y:S01]  /*63d0*/  UISETP.NE.U32.AND UP1, UPT, UR44, URZ, UPT ;  /* 0x000000ff2c00728c */ /* 0x000fe2000bf25070 */
[----:B------:R-:W-:Y:S01]  /*63e0*/  ISETP.NE.AND.EX P4, PT, R55, RZ, PT, P4 ;  /* 0x000000ff3700720c */ /* 0x000fe20003f85340 */
[----:B------:R-:W-:Y:S01]  /*63f0*/  UPLOP3.LUT UP0, UPT, UPT, UPT, UPT, 0x40, 0x4 ;  /* 0x000000000004789c */ /* 0x000fe20003f0e870 */
[----:B------:R-:W-:Y:S01]  /*6400*/  ISETP.NE.AND.EX P2, PT, RZ, UR39, PT, P2 ;  /* 0x00000027ff007c0c */ /* 0x000fe2000bf45320 */
[----:B------:R-:W-:Y:S01]  /*6410*/  UISETP.NE.AND.EX UP1, UPT, UR45, URZ, UPT, UP1 ;  /* 0x000000ff2d00728c */ /* 0x000fe2000bf25310 */
[----:B------:R-:W-:Y:S04]  /*6420*/  PLOP3.LUT P1, PT, PT, PT, UP2, 0x80, 0x8 ;  /* 0x000000000008781c */ /* 0x000fe80003f2f028 */
[----:B------:R-:W-:Y:S06]  /*6430*/  @UP2 UPLOP3.LUT UP0, UPT, UPT, UPT, UP1, 0x80, 0x8 ;  /* 0x000000000008289c */ /* 0x000fec0003f0f010 */
[----:B------:R-:W-:Y:S01]  /*6440*/  PLOP3.LUT P0, PT, PT, PT, UP0, 0x80, 0x8 ;  /* 0x000000000008781c */ /* 0x000fe20003f0f008 */
[----:B------:R-:W-:Y:S01]  /*6450*/  @!UPT UIADD3 URZ, UPT, UPT, URZ, URZ, URZ ;  /* 0x000000fffffff290 */ /* 0x000fe2000fffe0ff */
[----:B------:R-:W-:Y:S11]  /*6460*/  BRA.U !UP1, `(.L_x_116) ;  /* 0x0000000109387547 */ /* 0x000ff6000b800000 */
[----:B------:R-:W-:Y:S01]  /*6470*/  UISETP.NE.U32.AND UP0, UPT, UR38, URZ, UPT ;  /* 0x000000ff2600728c */ /* 0x000fe2000bf05070 */
[----:B------:R-:W-:Y:S02]  /*6480*/  HFMA2 R0, -RZ, RZ, 0, 5.9604644775390625e-08 ;  /* 0x00000001ff007431 */ /* 0x000fe400000001ff */
[----:B------:R-:W-:Y:S01]  /*6490*/  IMAD.MOV.U32 R59, RZ, RZ, 0x1 ;  /* 0x00000001ff3b7424 */ /* 0x000fe200078e00ff */
[----:B------:R-:W-:Y:S06]  /*64a0*/  UISETP.NE.AND.EX UP0, UPT, UR39, URZ, UPT, UP0 ;  /* 0x000000ff2700728c */ /* 0x000fec000bf05300 */
[----:B------:R-:W-:Y:S05]  /*64b0*/  PLOP3.LUT P3, PT, PT, PT, UP0, 0x80, 0x8 ;  /* 0x000000000008781c */ /* 0x000fea0003f6f008 */
[----:B------:R-:W1:Y:S01]  /*64c0*/  @UP0 LDCU.64 UR6, c[0x0][0x888] ;  /* 0x00011100ff0607ac */ /* 0x000e620008000a00 */
[----:B------:R-:W-:Y:S07]  /*64d0*/  @UP0 UIMAD UR4, UR36, UR44, URZ ;  /* 0x0000002c240402a4 */ /* 0x000fee000f8e02ff */
[----:B------:R-:W-:Y:S01]  /*64e0*/  @!P3 PRMT R59, R0, 0x7610, R59 ;  /* 0x00007610003bb816 */ /* 0x000fe2000000003b */
[----:B-1----:R-:W-:Y:S03]  /*64f0*/  @UP0 UIMAD.WIDE UR6, UR4, 0x4, UR6 ;  /* 0x00000004040608a5 */ /* 0x002fe6000f8e0206 */
[----:B------:R-:W1:Y:S03]  /*6500*/  @!UP0 LDCU UR4, c[0x0][0x880] ;  /* 0x00011000ff0487ac */ /* 0x000e660008000800 */
[----:B------:R-:W-:Y:S01]  /*6510*/  IMAD.U32 R2, RZ, RZ, UR6 ;  /* 0x00000006ff027e24 */ /* 0x000fe2000f8e00ff */
[----:B------:R-:W-:Y:S05]  /*6520*/  MOV R3, UR7 ;  /* 0x0000000700037c02 */ /* 0x000fea0008000f00 */
[----:B-----5:R2:W5:Y:S02]  /*6530*/  @P3 LDG.E R35, desc[UR46][R2.64] ;  /* 0x0000002e02233981 */ /* 0x020564000c1e1900 */
[----:B-12---:R-:W-:Y:S02]  /*6540*/  @!P3 IMAD.U32 R35, RZ, RZ, UR4 ;  /* 0x00000004ff23be24 */ /* 0x006fe4000f8e00ff */
.L_x_116:
[----:B------:R-:W-:Y:S05]  /*6550*/  @!P4 BRA `(.L_x_117) ;  /* 0x000000000020c947 */ /* 0x000fea0003800000 */
[----:B------:R-:W-:Y:S04]  /*6560*/  ISETP.NE.U32.AND P3, PT, R52, RZ, PT ;  /* 0x000000ff3400720c */ /* 0x000fe80003f65070 */
[----:B------:R-:W-:Y:S11]  /*6570*/  ISETP.NE.AND.EX P3, PT, R53, RZ, PT, P3 ;  /* 0x000000ff3500720c */ /* 0x000ff60003f65330 */
[----:B------:R-:W-:Y:S02]  /*6580*/  @!UPT UIADD3 URZ, UPT, UPT, URZ, URZ, URZ ;  /* 0x000000fffffff290 */ /* 0x000fe4000fffe0ff */
[----:B------:R-:W1:Y:S01]  /*6590*/  @P3 LDC.64 R2, c[0x0][0x8a8] ;  /* 0x00022a00ff023b82 */ /* 0x000e620000000a00 */
[----:B------:R-:W-:Y:S04]  /*65a0*/  @P3 IMAD R0, R54, UR36, RZ ;  /* 0x0000002436003c24 */ /* 0x000fe8000f8e02ff */
[----:B-1----:R-:W-:Y:S05]  /*65b0*/  @P3 IMAD.WIDE R2, R0, 0x4, R2 ;  /* 0x0000000400023825 */ /* 0x002fea00078e0202 */
[----:B-----5:R1:W5:Y:S02]  /*65c0*/  @P3 LDG.E R32, desc[UR46][R2.64] ;  /* 0x0000002e02203981 */ /* 0x020364000c1e1900 */
[----:B-1----:R-:W2:Y:S02]  /*65d0*/  @!P3 LDC R32, c[0x0][0x8a0] ;  /* 0x00022800ff20bb82 */ /* 0x002ea40000000800 */
.L_x_117:
[----:B-----5:R-:W-:Y:S01]  /*65e0*/  FSETP.NEU.AND P3, PT, R35, RZ, PT ;  /* 0x000000ff2300720b */ /* 0x020fe20003f6d000 */
[----:B------:R-:W-:Y:S01]  /*65f0*/  IMAD.SHL.U32 R77, R64, 0x2, RZ ;  /* 0x00000002404d7824 */ /* 0x000fe200078e00ff */
[----:B------:R-:W-:Y:S01]  /*6600*/  SEL R5, RZ, 0xffffffff, P2 ;  /* 0xffffffffff057807 */ /* 0x000fe20001000000 */
[----:B------:R-:W-:Y:S01]  /*6610*/  BSSY B1, `(.L_x_118) ;  /* 0x0000034000017945 */ /* 0x000fe20003800000 */
[----:B------:R-:W-:Y:S01]  /*6620*/  @P1 LOP3.LUT P2, RZ, R59, 0xff, RZ, 0xc0, !PT ;  /* 0x000000ff3bff1812 */ /* 0x000fe2000784c0ff */
[----:B------:R-:W-:Y:S01]  /*6630*/  IMAD.MOV.U32 R39, RZ, RZ, 0x1 ;  /* 0x00000001ff277424 */ /* 0x000fe200078e00ff */
[----:B------:R-:W-:Y:S01]  /*6640*/  @P1 SEL R0, RZ, 0xffffffff, P3 ;  /* 0xffffffffff001807 */ /* 0x000fe20001800000 */
[C---:B------:R-:W-:Y:S01]  /*6650*/  IMAD R34, R30.reuse, 0x40, R33 ;  /* 0x000000401e227824 */ /* 0x040fe200078e0221 */
[----:B------:R-:W-:Y:S01]  /*6660*/  LOP3.LUT R71, R71, 0x1, RZ, 0x3c, !PT ;  /* 0x0000000147477812 */ /* 0x000fe200078e3cff */
[----:B------:R-:W-:Y:S01]  /*6670*/  IMAD.MOV.U32 R38, RZ, RZ, RZ ;  /* 0x000000ffff267224 */ /* 0x000fe200078e00ff */
[----:B------:R-:W-:Y:S02]  /*6680*/  @P0 SEL R0, R5, R0, !P2 ;  /* 0x0000000005000207 */ /* 0x000fe40005000000 */
[----:B------:R-:W-:Y:S02]  /*6690*/  CS2R R50, SRZ ;  /* 0x0000000000327805 */ /* 0x000fe4000001ff00 */
[----:B------:R-:W-:Y:S02]  /*66a0*/  LEA R74, R30, UR48, 0x3 ;  /* 0x000000301e4a7c11 */ /* 0x000fe4000f8e18ff */
[----:B------:R-:W-:Y:S02]  /*66b0*/  CS2R R48, SRZ ;  /* 0x0000000000307805 */ /* 0x000fe4000001ff00 */
[----:B------:R-:W-:Y:S02]  /*66c0*/  @P1 LOP3.LUT R0, R0, 0x1, RZ, 0xc0, !PT ;  /* 0x0000000100001812 */ /* 0x000fe400078ec0ff */
[----:B------:R-:W-:Y:S02]  /*66d0*/  CS2R R42, SRZ ;  /* 0x00000000002a7805 */ /* 0x000fe4000001ff00 */
[----:B------:R-:W-:Y:S02]  /*66e0*/  SHF.L.U32 R3, R70, 0x1f, RZ ;  /* 0x0000001f46037819 */ /* 0x000fe400000006ff */
[----:B------:R-:W-:Y:S02]  /*66f0*/  CS2R R40, SRZ ;  /* 0x0000000000287805 */ /* 0x000fe4000001ff00 */
[----:B------:R-:W-:Y:S01]  /*6700*/  ISETP.NE.U32.OR P5, PT, R0, 0x1, !P1 ;  /* 0x000000010000780c */ /* 0x000fe20004fa5470 */
[----:B------:R-:W-:Y:S01]  /*6710*/  VIADD R82, R77, UR48 ;  /* 0x000000304d527c36 */ /* 0x000fe20008000000 */
[----:B------:R-:W-:Y:S02]  /*6720*/  PLOP3.LUT P2, PT, PT, PT, UP1, 0x80, 0x8 ;  /* 0x000000000008781c */ /* 0x000fe40003f4f018 */
[----:B------:R-:W-:Y:S02]  /*6730*/  SEL R0, RZ, 0xffffffff, P3 ;  /* 0xffffffffff007807 */ /* 0x000fe40001800000 */
[----:B------:R-:W-:Y:S02]  /*6740*/  LOP3.LUT P3, R75, R59, 0xff, RZ, 0xc0, !PT ;  /* 0x000000ff3b4b7812 */ /* 0x000fe4000786c0ff */
[----:B------:R-:W-:Y:S05]  /*6750*/  P2R R78, PR, RZ, 0x20 ;  /* 0x00000020ff4e7803 */ /* 0x000fea0000000000 */
[----:B------:R-:W-:Y:S02]  /*6760*/  @P5 SHF.L.U32 R2, R71, 0x1f, RZ ;  /* 0x0000001f47025819 */ /* 0x000fe400000006ff */
[----:B------:R-:W-:Y:S02]  /*6770*/  @P2 SEL R0, R5, R0, !P3 ;  /* 0x0000000005002207 */ /* 0x000fe40005800000 */
[----:B------:R-:W1:Y:S02]  /*6780*/  @P5 SYNCS.PHASECHK.TRANS64.TRYWAIT P1, [UR48+0xd0], R2 ;  /* 0x0000d002ff0055a7 */ /* 0x000e640008021130 */
[----:B------:R-:W-:Y:S04]  /*6790*/  LOP3.LUT R0, R0, 0x1, RZ, 0xc0, !PT ;  /* 0x0000000100007812 */ /* 0x000fe800078ec0ff */
[----:B------:R-:W-:Y:S04]  /*67a0*/  ISETP.NE.U32.AND P4, PT, R0, 0x1, PT ;  /* 0x000000010000780c */ /* 0x000fe80003f85070 */
[----:B------:R-:W-:Y:S01]  /*67b0*/  P2R R80, PR, RZ, 0x10 ;  /* 0x00000010ff507803 */ /* 0x000fe20000000000 */
[----:B------:R3:W4:Y:S01]  /*67c0*/  SYNCS.PHASECHK.TRANS64.TRYWAIT P0, [R74+URZ+0x140], R3 ;  /* 0x000140034a0075a7 */ /* 0x00072200080011ff */
[----:B-1----:R-:W-:Y:S01]  /*67d0*/  @P5 SEL R39, RZ, 0x1, !P1 ;  /* 0x00000001ff275807 */ /* 0x002fe20004800000 */
[----:B---3--:R-:W-:Y:S06]  /*67e0*/  @!P5 BRA `(.L_x_119) ;  /* 0x000000000058d947 */ /* 0x008fec0003800000 */
[C---:B------:R-:W-:Y:S01]  /*67f0*/  VIADD R0, R82.reuse, 0x200 ;  /* 0x0000020052007836 */ /* 0x040fe20000000000 */
[----:B------:R-:W-:Y:S01]  /*6800*/  LOP3.LUT P5, RZ, R65, 0x40, RZ, 0xc0, !PT ;  /* 0x0000004041ff7812 */ /* 0x000fe200078ac0ff */
[----:B------:R-:W-:Y:S01]  /*6810*/  BSSY B0, `(.L_x_120) ;  /* 0x000000e000007945 */ /* 0x000fe20003800000 */
[----:B------:R-:W-:Y:S01]  /*6820*/  ISETP.NE.AND P2, PT, R39, RZ, PT ;  /* 0x000000ff2700720c */ /* 0x000fe20003f45270 */
[----:B------:R-:W-:Y:S01]  /*6830*/  @P4 VIADD R2, R82, 0x210 ;  /* 0x0000021052024836 */ /* 0x000fe20000000000 */
[----:B------:R-:W-:Y:S01]  /*6840*/  PLOP3.LUT P1, PT, PT, PT, PT, 0x8, 0x80 ;  /* 0x000000000080781c */ /* 0x000fe20003f2e170 */
[----:B------:R-:W-:Y:S01]  /*6850*/  IMAD.MOV.U32 R51, RZ, RZ, RZ ;  /* 0x000000ffff337224 */ /* 0x000fe200078e00ff */
[----:B------:R-:W-:Y:S02]  /*6860*/  @P4 PLOP3.LUT P1, PT, P5, PT, PT, 0x80, 0x8 ;  /* 0x000000000008481c */ /* 0x000fe40002f2f070 */
[----:B------:R-:W-:Y:S02]  /*6870*/  CS2R R48, SRZ ;  /* 0x0000000000307805 */ /* 0x000fe4000001ff00 */
[----:B------:R-:W-:Y:S02]  /*6880*/  CS2R R42, SRZ ;  /* 0x00000000002a7805 */ /* 0x000fe4000001ff00 */
[----:B------:R-:W-:Y:S07]  /*6890*/  CS2R R40, SRZ ;  /* 0x0000000000287805 */ /* 0x000fee000001ff00 */
[----:B------:R-:W-:Y:S01]  /*68a0*/  @P1 VIADD R2, R0, 0xfffffff0 ;  /* 0xfffffff000021836 */ /* 0x000fe20000000000 */
[----:B------:R-:W-:Y:S06]  /*68b0*/  @P2 BRA `(.L_x_121) ;  /* 0x00000000000c2947 */ /* 0x000fec0003800000 */
[----:B------:R-:W-:Y:S04]  /*68c0*/  SHF.L.U32 R5, R71, 0x1f, RZ ;  /* 0x0000001f47057819 */ /* 0x000fe800000006ff */
[----:B------:R-:W1:Y:S02]  /*68d0*/  SYNCS.PHASECHK.TRANS64.TRYWAIT P1, [UR48+0xd0], R5 ;  /* 0x0000d005ff0075a7 */ /* 0x000e640008021130 */
[----:B-1----:R-:W-:Y:S05]  /*68e0*/  @!P1 BRA `(.L_x_122) ;  /* 0x00000034000c9947 */ /* 0x002fea0003800000 */
.L_x_121:
[----:B------:R-:W-:Y:S05]  /*68f0*/  BSYNC B0 ;  /* 0x0000000000007941 */ /* 0x000fea0003800000 */
.L_x_120:
[----:B------:R-:W-:Y:S01]  /*6900*/  ISETP.NE.AND P1, PT, R80, RZ, PT ;  /* 0x000000ff5000720c */ /* 0x000fe20003f25270 */
[----:B------:R-:W-:Y:S11]  /*6910*/  HFMA2 R38, -RZ, RZ, 0, 5.9604644775390625e-08 ;  /* 0x00000001ff267431 */ /* 0x000ff600000001ff */
[----:B------:R-:W-:Y:S01]  /*6920*/  @!UPT UIADD3 URZ, UPT, UPT, URZ, URZ, URZ ;  /* 0x000000fffffff290 */ /* 0x000fe2000fffe0ff */
[----:B------:R3:W1:Y:S04]  /*6930*/  @P1 LDS.128 R48, [R2] ;  /* 0x0000000002301984 */ /* 0x0006680000000c00 */
[----:B------:R3:W1:Y:S02]  /*6940*/  @P1 LDS.128 R40, [R77+UR48+0x200] ;  /* 0x000200304d281984 */ /* 0x0006640008000c00 */
.L_x_119:
[----:B------:R-:W-:Y:S05]  /*6950*/  BSYNC B1 ;  /* 0x0000000000017941 */ /* 0x000fea0003800000 */
.L_x_118:
[----:B-1----:R-:W-:Y:S04]  /*6960*/  SHF.R.U32.HI R5, RZ, 0x15, R34 ;  /* 0x00000015ff057819 */ /* 0x002fe80000011622 */
[----:B------:R-:W-:Y:S01]  /*6970*/  LOP3.LUT P1, RZ, R5, 0x3, R66, 0x48, !PT ;  /* 0x0000000305ff7812 */ /* 0x000fe20007824842 */
[----:B------:R-:W-:Y:S01]  /*6980*/  @!UPT UIADD3 URZ, UPT, UPT, URZ, URZ, URZ ;  /* 0x000000fffffff290 */ /* 0x000fe2000fffe0ff */
[----:B----4-:R-:W-:Y:S11]  /*6990*/  @P0 BRA `(.L_x_123) ;  /* 0x0000000000080947 */ /* 0x010ff60003800000 */
[----:B------:R-:W1:Y:S02]  /*69a0*/  SYNCS.PHASECHK.TRANS64.TRYWAIT P0, [R74+URZ+0x140], R3 ;  /* 0x000140034a0075a7 */ /* 0x000e6400080011ff */
[----:B-1----:R-:W-:Y:S05]  /*69b0*/  @!P0 BRA `(.L_x_124) ;  /* 0x0000003000f08947 */ /* 0x002fea0003800000 */
.L_x_123:
[----:B------:R-:W-:Y:S05]  /*69c0*/  @!P1 BRA `(.L_x_125) ;  /* 0x0000000000409947 */ /* 0x000fea0003800000 */
[----:B------:R-:W4:Y:S01]  /*69d0*/  LDCU.64 UR8, c[0x4][0x70] ;  /* 0x01000e00ff0877ac */ /* 0x000f220008000a00 */
[----:B-1----:R-:W-:Y:S01]  /*69e0*/  MOV R3, 0x0 ;  /* 0x0000000000037802 */ /* 0x002fe20000000f00 */
[----:B------:R-:W-:Y:S02]  /*69f0*/  HFMA2 R12, -RZ, RZ, 0, 5.9604644775390625e-08 ;  /* 0x00000001ff0c7431 */ /* 0x000fe400000001ff */
[----:B------:R-:W-:Y:S02]  /*6a00*/  IMAD.MOV.U32 R8, RZ, RZ, 0x192 ;  /* 0x00000192ff087424 */ /* 0x000fe400078e00ff */
[----:B------:R-:W-:Y:S01]  /*6a10*/  IMAD.MOV.U32 R13, RZ, RZ, RZ ;  /* 0x000000ffff0d7224 */ /* 0x000fe200078e00ff */
[----:B------:R-:W1:Y:S01]  /*6a20*/  LDCU.64 UR6, c[0x4][0x78] ;  /* 0x01000f00ff0677ac */ /* 0x000e620008000a00 */
[----:B---3--:R-:W3:Y:S01]  /*6a30*/  LDC.64 R2, c[0x4][R3] ;  /* 0x0100000003027b82 */ /* 0x008ee20000000a00 */
[----:B------:R-:W5:Y:S01]  /*6a40*/  LDCU.64 UR4, c[0x4][0x10] ;  /* 0x01000200ff0477ac */ /* 0x000f620008000a00 */
[----:B----4-:R-:W-:Y:S01]  /*6a50*/  MOV R5, UR9 ;  /* 0x0000000900057c02 */ /* 0x010fe20008000f00 */
[----:B------:R-:W-:Y:S01]  /*6a60*/  IMAD.U32 R4, RZ, RZ, UR8 ;  /* 0x00000008ff047e24 */ /* 0x000fe2000f8e00ff */
[----:B-1----:R-:W-:Y:S01]  /*6a70*/  MOV R7, UR7 ;  /* 0x0000000700077c02 */ /* 0x002fe20008000f00 */
[----:B------:R-:W-:Y:S01]  /*6a80*/  IMAD.U32 R6, RZ, RZ, UR6 ;  /* 0x00000006ff067e24 */ /* 0x000fe2000f8e00ff */
[----:B-----5:R-:W-:Y:S01]  /*6a90*/  MOV R11, UR5 ;  /* 0x00000005000b7c02 */ /* 0x020fe20008000f00 */
[----:B------:R-:W-:Y:S02]  /*6aa0*/  IMAD.U32 R10, RZ, RZ, UR4 ;  /* 0x00000004ff0a7e24 */ /* 0x000fe4000f8e00ff */
[----:B------:R-:W-:Y:S07]  /*6ab0*/  LEPC R20, `(.L_x_125) ;  /* 0x000000001014794e */ /* 0x000fee0000000000 */
[----:B--23--:R-:W-:Y:S05]  /*6ac0*/  CALL.ABS.NOINC R2 ;  /* 0x0000000002007343 */ /* 0x00cfea0003c00000 */
.L_x_125:
[----:B------:R-:W-:Y:S01]  /*6ad0*/  SHF.L.U32 R20, R40, 0x10, RZ ;  /* 0x0000001028147819 */ /* 0x000fe200000006ff */
[----:B------:R-:W-:Y:S05]  /*6ae0*/  WARPSYNC.ALL ;  /* 0x0000000000007948 */ /* 0x000fea0003800000 */
[----:B------:R-:W-:Y:S01]  /*6af0*/  R2UR UR4, R34 ;  /* 0x00000000220472ca */ /* 0x000fe200000e0000 */
[----:B------:R-:W-:Y:S01]  /*6b00*/  BSSY.RECONVERGENT B0, `(.L_x_126) ;  /* 0x0000056000007945 */ /* 0x000fe20003800200 */
[----:B------:R-:W-:Y:S02]  /*6b10*/  LOP3.LUT R21, R40, 0xffff0000, RZ, 0xc0, !PT ;  /* 0xffff000028157812 */ /* 0x000fe400078ec0ff */
[----:B------:R-:W-:Y:S02]  /*6b20*/  LOP3.LUT R36, R41, 0xffff0000, RZ, 0xc0, !PT ;  /* 0xffff000029247812 */ /* 0x000fe400078ec0ff */
[----:B------:R-:W-:Y:S02]  /*6b30*/  SHF.L.U32 R37, R43, 0x10, RZ ;  /* 0x000000102b257819 */ /* 0x000fe400000006ff */
[----:B------:R-:W-:Y:S02]  /*6b40*/  MOV R81, 0x10 ;  /* 0x0000001000517802 */ /* 0x000fe40000000f00 */
[----:B------:R-:W-:Y:S02]  /*6b50*/  LOP3.LUT P6, RZ, R65, 0x40, RZ, 0xc0, !PT ;  /* 0x0000004041ff7812 */ /* 0x000fe400078cc0ff */
[----:B------:R-:W-:Y:S01]  /*6b60*/  ISETP.NE.AND P0, PT, R72, RZ, PT ;  /* 0x000000ff4800720c */ /* 0x000fe20003f05270 */
[----:B------:R-:W2:Y:S01]  /*6b70*/  LDTM.x16 R4, tmem[UR4] ;  /* 0x00000004000479ee */ /* 0x000ea20008240000 */
[----:B------:R-:W-:Y:S04]  /*6b80*/  SEL R81, R81, 0xfffffff0, !P6 ;  /* 0xfffffff051517807 */ /* 0x000fe80007000000 */
[----:B------:R-:W-:Y:S01]  /*6b90*/  IADD3 R79, PT, PT, R82, R81, RZ ;  /* 0x00000051524f7210 */ /* 0x000fe20007ffe0ff */
[C---:B--2---:R-:W-:Y:S01]  /*6ba0*/  FMUL R0, R32.reuse, R4 ;  /* 0x0000000420007220 */ /* 0x044fe20000400000 */
[C---:B---3--:R-:W-:Y:S01]  /*6bb0*/  FMUL R2, R32.reuse, R5 ;  /* 0x0000000520027220 */ /* 0x048fe20000400000 */
[C---:B-1----:R-:W-:Y:S01]  /*6bc0*/  FMUL R3, R32.reuse, R6 ;  /* 0x0000000620037220 */ /* 0x042fe20000400000 */
[----:B------:R-:W-:Y:S01]  /*6bd0*/  FMUL R7, R32, R7 ;  /* 0x0000000720077220 */ /* 0x000fe20000400000 */
[----:B------:R-:W-:Y:S01]  /*6be0*/  FFMA R0, R35, R20, R0 ;  /* 0x0000001423007223 */ /* 0x000fe20000000000 */
[----:B------:R-:W-:Y:S01]  /*6bf0*/  SHF.L.U32 R20, R41, 0x10, RZ ;  /* 0x0000001029147819 */ /* 0x000fe200000006ff */
[C---:B------:R-:W-:Y:S01]  /*6c00*/  FFMA R2, R35.reuse, R21, R2 ;  /* 0x0000001523027223 */ /* 0x040fe20000000002 */
[----:B------:R-:W-:Y:S01]  /*6c10*/  SHF.L.U32 R21, R42, 0x10, RZ ;  /* 0x000000102a157819 */ /* 0x000fe200000006ff */
[C---:B------:R-:W-:Y:S01]  /*6c20*/  FMUL R4, R32.reuse, R8 ;  /* 0x0000000820047220 */ /* 0x040fe20000400000 */
[----:B------:R-:W-:Y:S01]  /*6c30*/  FMUL R5, R32, R9 ;  /* 0x0000000920057220 */ /* 0x000fe20000400000 */
[C---:B------:R-:W-:Y:S01]  /*6c40*/  FFMA R3, R35.reuse, R20, R3 ;  /* 0x0000001423037223 */ /* 0x040fe20000000003 */
[----:B------:R-:W-:Y:S01]  /*6c50*/  LOP3.LUT R20, R42, 0xffff0000, RZ, 0xc0, !PT ;  /* 0xffff00002a147812 */ /* 0x000fe200078ec0ff */
[----:B------:R-:W-:Y:S01]  /*6c60*/  FFMA R7, R35, R36, R7 ;  /* 0x0000002423077223 */ /* 0x000fe20000000007 */
[----:B------:R-:W-:Y:S01]  /*6c70*/  LOP3.LUT R36, R43, 0xffff0000, RZ, 0xc0, !PT ;  /* 0xffff00002b247812 */ /* 0x000fe200078ec0ff */
[----:B------:R-:W-:Y:S01]  /*6c80*/  FMUL R6, R32, R10 ;  /* 0x0000000a20067220 */ /* 0x000fe20000400000 */
[----:B------:R-:W-:Y:S01]  /*6c90*/  F2FP.BF16.F32.PACK_AB R44, R2, R0 ;  /* 0x00000000022c723e */ /* 0x000fe200000010ff */
[----:B------:R-:W-:Y:S01]  /*6ca0*/  FMUL R11, R32, R11 ;  /* 0x0000000b200b7220 */ /* 0x000fe20000400000 */
[----:B------:R-:W-:Y:S01]  /*6cb0*/  F2FP.BF16.F32.PACK_AB R45, R7, R3 ;  /* 0x00000003072d723e */ /* 0x000fe200000010ff */
[C---:B------:R-:W-:Y:S01]  /*6cc0*/  FFMA R4, R35.reuse, R21, R4 ;  /* 0x0000001523047223 */ /* 0x040fe20000000004 */
[C---:B------:R-:W-:Y:S01]  /*6cd0*/  FFMA R5, R35.reuse, R20, R5 ;  /* 0x0000001423057223 */ /* 0x040fe20000000005 */
[C---:B------:R-:W-:Y:S01]  /*6ce0*/  FFMA R6, R35.reuse, R37, R6 ;  /* 0x0000002523067223 */ /* 0x040fe20000000006 */
[----:B------:R-:W-:Y:S01]  /*6cf0*/  SHF.L.U32 R20, R48, 0x10, RZ ;  /* 0x0000001030147819 */ /* 0x000fe200000006ff */
[----:B------:R-:W-:Y:S01]  /*6d00*/  FFMA R11, R35, R36, R11 ;  /* 0x00000024230b7223 */ /* 0x000fe2000000000b */
[----:B------:R-:W-:Y:S01]  /*6d10*/  FMUL R8, R32, R12 ;  /* 0x0000000c20087220 */ /* 0x000fe20000400000 */
[----:B------:R-:W-:Y:S01]  /*6d20*/  LOP3.LUT R36, R48, 0xffff0000, RZ, 0xc0, !PT ;  /* 0xffff000030247812 */ /* 0x000fe200078ec0ff */
[C---:B------:R-:W-:Y:S01]  /*6d30*/  FMUL R9, R32.reuse, R13 ;  /* 0x0000000d20097220 */ /* 0x040fe20000400000 */
[----:B------:R-:W-:Y:S01]  /*6d40*/  SHF.L.U32 R21, R49, 0x10, RZ ;  /* 0x0000001031157819 */ /* 0x000fe200000006ff */
[C---:B------:R-:W-:Y:S01]  /*6d50*/  FMUL R10, R32.reuse, R14 ;  /* 0x0000000e200a7220 */ /* 0x040fe20000400000 */
[----:B------:R-:W-:Y:S01]  /*6d60*/  FFMA R8, R35, R20, R8 ;  /* 0x0000001423087223 */ /* 0x000fe20000000008 */
[----:B------:R-:W-:Y:S01]  /*6d70*/  LOP3.LUT R20, R49, 0xffff0000, RZ, 0xc0, !PT ;  /* 0xffff000031147812 */ /* 0x000fe200078ec0ff */
[C---:B------:R-:W-:Y:S01]  /*6d80*/  FFMA R9, R35.reuse, R36, R9 ;  /* 0x0000002423097223 */ /* 0x040fe20000000009 */
[----:B------:R-:W-:Y:S01]  /*6d90*/  FMUL R15, R32, R15 ;  /* 0x0000000f200f7220 */ /* 0x000fe20000400000 */
[C---:B------:R-:W-:Y:S01]  /*6da0*/  FFMA R10, R35.reuse, R21, R10 ;  /* 0x00000015230a7223 */ /* 0x040fe2000000000a */
[----:B------:R-:W-:Y:S01]  /*6db0*/  SHF.L.U32 R21, R50, 0x10, RZ ;  /* 0x0000001032157819 */ /* 0x000fe200000006ff */
[----:B------:R-:W-:Y:S01]  /*6dc0*/  FMUL R12, R32, R16 ;  /* 0x00000010200c7220 */ /* 0x000fe20000400000 */
[----:B------:R-:W-:Y:S01]  /*6dd0*/  LOP3.LUT R36, R50, 0xffff0000, RZ, 0xc0, !PT ;  /* 0xffff000032247812 */ /* 0x000fe200078ec0ff */
[----:B------:R-:W-:Y:S01]  /*6de0*/  FFMA R15, R35, R20, R15 ;  /* 0x00000014230f7223 */ /* 0x000fe2000000000f */
[C---:B------:R-:W-:Y:S01]  /*6df0*/  FMUL R13, R32.reuse, R17 ;  /* 0x00000011200d7220 */ /* 0x040fe20000400000 */
[C---:B------:R-:W-:Y:S01]  /*6e00*/  SHF.L.U32 R37, R51.reuse, 0x10, RZ ;  /* 0x0000001033257819 */ /* 0x040fe200000006ff */
[C---:B------:R-:W-:Y:S01]  /*6e10*/  FMUL R14, R32.reuse, R18 ;  /* 0x00000012200e7220 */ /* 0x040fe20000400000 */
[----:B------:R-:W-:Y:S01]  /*6e20*/  LOP3.LUT R20, R51, 0xffff0000, RZ, 0xc0, !PT ;  /* 0xffff000033147812 */ /* 0x000fe200078ec0ff */
[----:B------:R-:W-:Y:S01]  /*6e30*/  FMUL R19, R32, R19 ;  /* 0x0000001320137220 */ /* 0x000fe20000400000 */
[----:B------:R-:W-:Y:S01]  /*6e40*/  F2FP.BF16.F32.PACK_AB R46, R5, R4 ;  /* 0x00000004052e723e */ /* 0x000fe200000010ff */
[----:B------:R-:W-:Y:S01]  /*6e50*/  FFMA R12, R35, R21, R12 ;  /* 0x00000015230c7223 */ /* 0x000fe2000000000c */
[----:B------:R-:W-:Y:S01]  /*6e60*/  F2FP.BF16.F32.PACK_AB R47, R11, R6 ;  /* 0x000000060b2f723e */ /* 0x000fe200000010ff */
[C---:B------:R-:W-:Y:S01]  /*6e70*/  FFMA R13, R35.reuse, R36, R13 ;  /* 0x00000024230d7223 */ /* 0x040fe2000000000d */
[C---:B------:R-:W-:Y:S01]  /*6e80*/  FFMA R14, R35.reuse, R37, R14 ;  /* 0x00000025230e7223 */ /* 0x040fe2000000000e */
[----:B------:R-:W-:Y:S01]  /*6e90*/  FFMA R19, R35, R20, R19 ;  /* 0x0000001423137223 */ /* 0x000fe20000000013 */
[----:B------:R-:W-:Y:S01]  /*6ea0*/  F2FP.BF16.F32.PACK_AB R84, R9, R8 ;  /* 0x000000080954723e */ /* 0x000fe200000010ff */
[----:B------:R1:W-:Y:S01]  /*6eb0*/  STS.128 [R77+UR48+0x200], R44 ;  /* 0x0002002c4d007988 */ /* 0x0003e20008000c30 */
[----:B------:R-:W-:Y:S02]  /*6ec0*/  F2FP.BF16.F32.PACK_AB R85, R15, R10 ;  /* 0x0000000a0f55723e */ /* 0x000fe400000010ff */
[----:B------:R-:W-:Y:S02]  /*6ed0*/  F2FP.BF16.F32.PACK_AB R86, R13, R12 ;  /* 0x0000000c0d56723e */ /* 0x000fe400000010ff */
[----:B------:R-:W-:Y:S05]  /*6ee0*/  F2FP.BF16.F32.PACK_AB R87, R19, R14 ;  /* 0x0000000e1357723e */ /* 0x000fea00000010ff */
[----:B------:R1:W-:Y:S01]  /*6ef0*/  STS.128 [R79+0x200], R84 ;  /* 0x000200544f007388 */ /* 0x0003e20000000c00 */
[----:B------:R-:W-:Y:S01]  /*6f00*/  @!PT LDS RZ, [RZ] ;  /* 0x00000000fffff984 */ /* 0x000fe20000000800 */
[----:B------:R-:W-:Y:S01]  /*6f10*/  @!PT LDS RZ, [RZ] ;  /* 0x00000000fffff984 */ /* 0x000fe20000000800 */
[----:B------:R-:W-:Y:S01]  /*6f20*/  @!PT LDS RZ, [RZ] ;  /* 0x00000000fffff984 */ /* 0x000fe20000000800 */
[----:B------:R-:W-:Y:S01]  /*6f30*/  @!PT LDS RZ, [RZ] ;  /* 0x00000000fffff984 */ /* 0x000fe20000000800 */
[----:B------:R2:W-:Y:S07]  /*6f40*/  MEMBAR.ALL.CTA ;  /* 0x0000000000007992 */ /* 0x0005ee0000008000 */
[----:B--2---:R-:W2:Y:S02]  /*6f50*/  FENCE.VIEW.ASYNC.S ;  /* 0x00000000000073c6 */ /* 0x004ea40000000000 */
[----:B--2---:R-:W-:Y:S06]  /*6f60*/  BAR.SYNC.DEFER_BLOCKING 0x1, 0x80 ;  /* 0x0042000000007b1d */ /* 0x004fec0000010000 */
[----:B------:R-:W-:Y:S05]  /*6f70*/  @P0 BRA `(.L_x_127) ;  /* 0x0000000000380947 */ /* 0x000fea0003800000 */
[----:B------:R-:W-:Y:S02]  /*6f80*/  UIADD3 UR4, UPT, UPT, UR48, 0x200, URZ ;  /* 0x0000020030047890 */ /* 0x000fe4000fffe0ff */
[----:B------:R-:W-:Y:S01]  /*6f90*/  UIADD3 UR8, UP0, UPT, UR52, 0x680, URZ ;  /* 0x0000068034087890 */ /* 0x000fe2000ff1e0ff */
[----:B------:R-:W-:Y:S01]  /*6fa0*/  UMOV UR43, UR36 ;  /* 0x00000024002b7c82 */ /* 0x000fe20008000000 */
[----:B------:R-:W-:Y:S02]  /*6fb0*/  UIADD3 UR5, UPT, UPT, UR41, 0x40, URZ ;  /* 0x0000004029057890 */ /* 0x000fe4000fffe0ff */
[----:B------:R-:W-:Y:S01]  /*6fc0*/  MOV R67, UR4 ;  /* 0x0000000400437c02 */ /* 0x000fe20008000f00 */
[----:B------:R-:W-:Y:S02]  /*6fd0*/  UIADD3.X UR9, UPT, UPT, URZ, UR53, URZ, UP0, !UPT ;  /* 0x00000035ff097290 */ /* 0x000fe400087fe4ff */
[----:B------:R-:W-:Y:S01]  /*6fe0*/  UIADD3 UR4, UPT, UPT, UR48, 0xa00, URZ ;  /* 0x00000a0030047890 */ /* 0x000fe2000fffe0ff */
[----:B------:R-:W-:Y:S01]  /*6ff0*/  R2UR UR40, R67 ;  /* 0x00000000432872ca */ /* 0x000fe200000e0000 */
[----:B------:R-:W-:Y:S01]  /*7000*/  UMOV UR6, UR42 ;  /* 0x0000002a00067c82 */ /* 0x000fe20008000000 */
[----:B------:R-:W-:Y:S11]  /*7010*/  UMOV UR7, UR36 ;  /* 0x0000002400077c82 */ /* 0x000ff60008000000 */
[----:B------:R2:W-:Y:S01]  /*7020*/  UTMASTG.3D [UR40], [UR8] ;  /* 0x00000028080073b5 */ /* 0x0005e20008010000 */
[----:B------:R2:W-:Y:S01]  /*7030*/  UTMASTG.3D [UR4], [UR8] ;  /* 0x00000004080073b5 */ /* 0x0005e20008010000 */
[----:B------:R0:W-:Y:S01]  /*7040*/  UTMACMDFLUSH ;  /* 0x00000000000079b7 */ /* 0x0001e20000000000 */
[----:B--2---:R-:W-:Y:S04]  /*7050*/  DEPBAR.LE SB0, 0x1 ;  /* 0x000080400000791a */ /* 0x004fe80000000000 */
.L_x_127:
[----:B------:R-:W-:Y:S05]  /*7060*/  BSYNC.RECONVERGENT B0 ;  /* 0x0000000000007941 */ /* 0x000fea0003800200 */
.L_x_126:
[----:B------:R-:W-:Y:S01]  /*7070*/  BAR.SYNC.DEFER_BLOCKING 0x1, 0x80 ;  /* 0x0042000000007b1d */ /* 0x000fe20000010000 */
[----:B------:R-:W-:Y:S01]  /*7080*/  ISETP.NE.AND P1, PT, R78, RZ, PT ;  /* 0x000000ff4e00720c */ /* 0x000fe20003f25270 */
[----:B------:R-:W-:Y:S01]  /*7090*/  UISETP.NE.AND UP0, UPT, UR49, URZ, UPT ;  /* 0x000000ff3100728c */ /* 0x000fe2000bf05270 */
[----:B------:R-:W-:Y:S11]  /*70a0*/  LEA R3, R38, UR48, 0x3 ;  /* 0x0000003026037c11 */ /* 0x000ff6000f8e18ff */
[----:B------:R-:W-:Y:S01]  /*70b0*/  @P1 SHF.L.U32 R2, R71, 0x1f, RZ ;  /* 0x0000001f47021819 */ /* 0x000fe200000006ff */
[----:B------:R-:W-:Y:S06]  /*70c0*/  BRA.U !UP0, `(.L_x_128) ;  /* 0x0000000108247547 */ /* 0x000fec000b800000 */
[----:B------:R-:W-:Y:S01]  /*70d0*/  IMAD.U32 R5, RZ, RZ, UR51 ;  /* 0x00000033ff057e24 */ /* 0x000fe2000f8e00ff */
[----:B------:R-:W-:Y:S01]  /*70e0*/  MOV R0, UR37 ;  /* 0x0000002500007c02 */ /* 0x000fe20008000f00 */
[----:B------:R-:W-:Y:S03]  /*70f0*/  UIADD3 UR51, UPT, UPT, UR51, 0x1, URZ ;  /* 0x0000000133337890 */ /* 0x000fe6000fffe0ff */
[----:B------:R-:W-:Y:S01]  /*7100*/  @P1 LEA R5, R5, UR48, 0x3 ;  /* 0x0000003005051c11 */ /* 0x000fe2000f8e18ff */
[----:B------:R-:W-:Y:S04]  /*7110*/  UISETP.NE.AND UP0, UPT, UR51, 0x4, UPT ;  /* 0x000000043300788c */ /* 0x000fe8000bf05270 */
[----:B------:R-:W-:Y:S01]  /*7120*/  @P1 VIADD R5, R5, 0xf0 ;  /* 0x000000f005051836 */ /* 0x000fe20000000000 */
[----:B------:R-:W-:Y:S04]  /*7130*/  USEL UR51, UR51, URZ, UP0 ;  /* 0x000000ff33337287 */ /* 0x000fe80008000000 */
[----:B------:R-:W-:Y:S04]  /*7140*/  @P1 PRMT R0, R0, 0x654, R5 ;  /* 0x0000065400001816 */ /* 0x000fe80000000005 */
[----:B------:R2:W-:Y:S04]  /*7150*/  @P1 SYNCS.ARRIVE.TRANS64.RED.A1T0 RZ, [R0+URZ], RZ ;  /* 0x000000ff00ff19a7 */ /* 0x0005e800081004ff */
.L_x_128:
[----:B------:R-:W3:Y:S01]  /*7160*/  @P1 SYNCS.PHASECHK.TRANS64.TRYWAIT P0, [R3+URZ+0xd0], R2 ;  /* 0x0000d002030015a7 */ /* 0x000ee200080011ff */
[----:B------:R-:W-:Y:S01]  /*7170*/  BSSY B1, `(.L_x_129) ;  /* 0x0000012000017945 */ /* 0x000fe20003800000 */
[----:B---3--:R-:W-:Y:S03]  /*7180*/  @P1 SEL R39, RZ, 0x1, !P0 ;  /* 0x00000001ff271807 */ /* 0x008fe60004000000 */
[----:B------:R-:W-:Y:S05]  /*7190*/  @!P1 BRA `(.L_x_130) ;  /* 0x00000000003c9947 */ /* 0x000fea0003800000 */
[----:B------:R-:W-:Y:S01]  /*71a0*/  ISETP.NE.AND P1, PT, R80, RZ, PT ;  /* 0x000000ff5000720c */ /* 0x000fe20003f25270 */
[----:B------:R-:W-:Y:S01]  /*71b0*/  BSSY B0, `(.L_x_131) ;  /* 0x0000009000007945 */ /* 0x000fe20003800000 */
[----:B------:R-:W-:Y:S11]  /*71c0*/  ISETP.NE.AND P0, PT, R39, RZ, PT ;  /* 0x000000ff2700720c */ /* 0x000ff60003f05270 */
[----:B------:R-:W-:Y:S05]  /*71d0*/  @P1 IMAD R4, R38, 0x1000, R77 ;  /* 0x0000100026041824 */ /* 0x000fea00078e024d */
[----:B------:R-:W-:Y:S05]  /*71e0*/  @P1 IADD3 R2, PT, PT, R4, UR48, RZ ;  /* 0x0000003004021c10 */ /* 0x000fea000fffe0ff */
[----:B------:R-:W-:Y:S01]  /*71f0*/  @P1 IMAD.IADD R2, R81, 0x1, R2 ;  /* 0x0000000151021824 */ /* 0x000fe200078e0202 */
[----:B------:R-:W-:Y:S06]  /*7200*/  @P0 BRA `(.L_x_132) ;  /* 0x00000000000c0947 */ /* 0x000fec0003800000 */
[----:B--2---:R-:W-:Y:S04]  /*7210*/  SHF.L.U32 R0, R71, 0x1f, RZ ;  /* 0x0000001f47007819 */ /* 0x004fe800000006ff */
[----:B------:R-:W2:Y:S02]  /*7220*/  SYNCS.PHASECHK.TRANS64.TRYWAIT P0, [R3+URZ+0xd0], R0 ;  /* 0x0000d000030075a7 */ /* 0x000ea400080011ff */
[----:B--2---:R-:W-:Y:S05]  /*7230*/  @!P0 BRA `(.L_x_133) ;  /* 0x0000002800e48947 */ /* 0x004fea0003800000 */
.L_x_132:
[----:B------:R-:W-:Y:S05]  /*7240*/  BSYNC B0 ;  /* 0x0000000000007941 */ /* 0x000fea0003800000 */
.L_x_131:
[----:B------:R-:W-:Y:S02]  /*7250*/  ISETP.NE.AND P0, PT, R80, RZ, PT ;  /* 0x000000ff5000720c */ /* 0x000fe40003f05270 */
[----:B------:R-:W-:Y:S11]  /*7260*/  IADD3 R38, PT, PT, R38, 0x1, RZ ;  /* 0x0000000126267810 */ /* 0x000ff60007ffe0ff */
[----:B------:R3:W4:Y:S04]  /*7270*/  @P0 LDS.128 R40, [R4+UR48+0x200] ;  /* 0x0002003004280984 */ /* 0x0007280008000c00 */
[----:B------:R3:W1:Y:S02]  /*7280*/  @P0 LDS.128 R48, [R2+0x200] ;  /* 0x0002000002300984 */ /* 0x0006640000000c00 */
.L_x_130:
[----:B------:R-:W-:Y:S05]  /*7290*/  BSYNC B1 ;  /* 0x0000000000017941 */ /* 0x000fea0003800000 */
.L_x_129:
[----:B--2---:R-:W-:Y:S05]  /*72a0*/  VIADD R3, R34, 0x10 ;  /* 0x0000001022037836 */ /* 0x004fea0000000000 */
[----:B------:R-:W-:Y:S04]  /*72b0*/  SHF.R.U32.HI R3, RZ, 0x15, R3 ;  /* 0x00000015ff037819 */ /* 0x000fe80000011603 */
[----:B------:R-:W-:Y:S11]  /*72c0*/  LOP3.LUT P0, RZ, R3, 0x3, R66, 0x48, !PT ;  /* 0x0000000303ff7812 */ /* 0x000ff60007804842 */
[----:B------:R-:W-:Y:S02]  /*72d0*/  @!UPT UIADD3 URZ, UPT, UPT, URZ, URZ, URZ ;  /* 0x000000fffffff290 */ /* 0x000fe4000fffe0ff */
[----:B------:R-:W-:Y:S05]  /*72e0*/  @!P0 BRA `(.L_x_134) ;  /* 0x0000000000408947 */ /* 0x000fea0003800000 */
[----:B------:R-:W2:Y:S01]  /*72f0*/  LDCU.64 UR8, c[0x4][0x70] ;  /* 0x01000e00ff0877ac */ /* 0x000ea20008000a00 */
[----:B------:R-:W-:Y:S01]  /*7300*/  MOV R3, 0x0 ;  /* 0x0000000000037802 */ /* 0x000fe20000000f00 */
[----:B------:R-:W-:Y:S02]  /*7310*/  HFMA2 R12, -RZ, RZ, 0, 5.9604644775390625e-08 ;  /* 0x00000001ff0c7431 */ /* 0x000fe400000001ff */
[----:B------:R-:W-:Y:S02]  /*7320*/  IMAD.MOV.U32 R8, RZ, RZ, 0x192 ;  /* 0x00000192ff087424 */ /* 0x000fe400078e00ff */
[----:B------:R-:W-:Y:S01]  /*7330*/  IMAD.MOV.U32 R13, RZ, RZ, RZ ;  /* 0x000000ffff0d7224 */ /* 0x000fe200078e00ff */
[----:B------:R-:W5:Y:S01]  /*7340*/  LDCU.64 UR6, c[0x4][0x78] ;  /* 0x01000f00ff0677ac */ /* 0x000f620008000a00 */
[----:B---3--:R-:W3:Y:S01]  /*7350*/  LDC.64 R2, c[0x4][R3] ;  /* 0x0100000003027b82 */ /* 0x008ee20000000a00 */
[----:B------:R-:W4:Y:S01]  /*7360*/  LDCU.64 UR4, c[0x4][0x10] ;  /* 0x01000200ff0477ac */ /* 0x000f220008000a00 */
[----:B--2---:R-:W-:Y:S01]  /*7370*/  MOV R5, UR9 ;  /* 0x0000000900057c02 */ /* 0x004fe20008000f00 */
[----:B------:R-:W-:Y:S01]  /*7380*/  IMAD.U32 R4, RZ, RZ, UR8 ;  /* 0x00000008ff047e24 */ /* 0x000fe2000f8e00ff */
[----:B-----5:R-:W-:Y:S01]  /*7390*/  MOV R7, UR7 ;  /* 0x0000000700077c02 */ /* 0x020fe20008000f00 */
[----:B------:R-:W-:Y:S01]  /*73a0*/  IMAD.U32 R6, RZ, RZ, UR6 ;  /* 0x00000006ff067e24 */ /* 0x000fe2000f8e00ff */
[----:B----4-:R-:W-:Y:S01]  /*73b0*/  MOV R11, UR5 ;  /* 0x00000005000b7c02 */ /* 0x010fe20008000f00 */
[----:B------:R-:W-:Y:S02]  /*73c0*/  IMAD.U32 R10, RZ, RZ, UR4 ;  /* 0x00000004ff0a7e24 */ /* 0x000fe4000f8e00ff */
[----:B------:R-:W-:Y:S07]  /*73d0*/  LEPC R20, `(.L_x_134) ;  /* 0x000000001014794e */ /* 0x000fee0000000000 */
[----:B-1-3--:R-:W-:Y:S05]  /*73e0*/  CALL.ABS.NOINC R2 ;  /* 0x0000000002007343 */ /* 0x00afea0003c00000 */
.L_x_134:
[----:B----4-:R-:W-:Y:S01]  /*73f0*/  SHF.L.U32 R20, R40, 0x10, RZ ;  /* 0x0000001028147819 */ /* 0x010fe200000006ff */
[----:B------:R-:W-:Y:S05]  /*7400*/  WARPSYNC.ALL ;  /* 0x0000000000007948 */ /* 0x000fea0003800000 */
[----:B------:R-:W-:Y:S01]  /*7410*/  R2UR UR4, R34 ;  /* 0x00000000220472ca */ /* 0x000fe200000e0000 */
[----:B------:R-:W-:Y:S01]  /*7420*/  BSSY.RECONVERGENT B0, `(.L_x_135) ;  /* 0x000005a000007945 */ /* 0x000fe20003800200 */
[----:B------:R-:W-:Y:S02]  /*7430*/  LOP3.LUT R21, R40, 0xffff0000, RZ, 0xc0, !PT ;  /* 0xffff000028157812 */ /* 0x000fe400078ec0ff */
[----:B------:R-:W-:Y:S02]  /*7440*/  LOP3.LUT R36, R41, 0xffff0000, RZ, 0xc0, !PT ;  /* 0xffff000029247812 */ /* 0x000fe400078ec0ff */
[----:B-1----:R-:W-:Y:S02]  /*7450*/  SHF.L.U32 R37, R48, 0x10, RZ ;  /* 0x0000001030257819 */ /* 0x002fe400000006ff */
[----:B------:R-:W-:Y:S02]  /*7460*/  ISETP.NE.AND P6, PT, R78, RZ, PT ;  /* 0x000000ff4e00720c */ /* 0x000fe40003fc5270 */
[----:B------:R-:W-:Y:S02]  /*7470*/  ISETP.NE.AND P0, PT, R72, RZ, PT ;  /* 0x000000ff4800720c */ /* 0x000fe40003f05270 */
[----:B------:R-:W-:Y:S01]  /*7480*/  MOV R82, UR51 ;  /* 0x0000003300527c02 */ /* 0x000fe20008000f00 */
[----:B---3--:R-:W1:Y:S01]  /*7490*/  LDTM.x16 R4, tmem[UR4+0x10] ;  /* 0x00001004000479ee */ /* 0x008e620008240000 */
[----:B------:R-:W-:Y:S07]  /*74a0*/  MOV R83, UR37 ;  /* 0x0000002500537c02 */ /* 0x000fee0008000f00 */
[----:B------:R-:W-:Y:S02]  /*74b0*/  @P6 LEA R82, R82, UR48, 0x3 ;  /* 0x0000003052526c11 */ /* 0x000fe4000f8e18ff */
[----:B------:R-:W-:Y:S02]  /*74c0*/  @P6 SHF.L.U32 R88, R71, 0x1f, RZ ;  /* 0x0000001f47586819 */ /* 0x000fe400000006ff */
[----:B------:R-:W-:Y:S04]  /*74d0*/  @P6 IADD3 R82, PT, PT, R82, 0xf0, RZ ;  /* 0x000000f052526810 */ /* 0x000fe80007ffe0ff */
[----:B------:R-:W-:Y:S02]  /*74e0*/  @P6 PRMT R82, R83, 0x654, R82 ;  /* 0x0000065453526816 */ /* 0x000fe40000000052 */
[----:B------:R-:W-:Y:S01]  /*74f0*/  LEA R83, R38, UR48, 0x3 ;  /* 0x0000003026537c11 */ /* 0x000fe2000f8e18ff */
[C---:B-1----:R-:W-:Y:S01]  /*7500*/  FMUL R0, R32.reuse, R4 ;  /* 0x0000000420007220 */ /* 0x042fe20000400000 */
[C---:B------:R-:W-:Y:S01]  /*7510*/  FMUL R2, R32.reuse, R5 ;  /* 0x0000000520027220 */ /* 0x040fe20000400000 */
[C---:B------:R-:W-:Y:S01]  /*7520*/  FMUL R3, R32.reuse, R6 ;  /* 0x0000000620037220 */ /* 0x040fe20000400000 */
[C---:B------:R-:W-:Y:S01]  /*7530*/  FMUL R7, R32.reuse, R7 ;  /* 0x0000000720077220 */ /* 0x040fe20000400000 */
[----:B------:R-:W-:Y:S01]  /*7540*/  FFMA R0, R35, R20, R0 ;  /* 0x0000001423007223 */ /* 0x000fe20000000000 */
[----:B------:R-:W-:Y:S01]  /*7550*/  SHF.L.U32 R20, R41, 0x10, RZ ;  /* 0x0000001029147819 */ /* 0x000fe200000006ff */
[----:B------:R-:W-:Y:S01]  /*7560*/  FFMA R2, R35, R21, R2 ;  /* 0x0000001523027223 */ /* 0x000fe20000000002 */
[----:B------:R-:W-:Y:S01]  /*7570*/  SHF.L.U32 R21, R43, 0x10, RZ ;  /* 0x000000102b157819 */ /* 0x000fe200000006ff */
[C---:B------:R-:W-:Y:S01]  /*7580*/  FMUL R4, R32.reuse, R8 ;  /* 0x0000000820047220 */ /* 0x040fe20000400000 */
[----:B------:R-:W-:Y:S01]  /*7590*/  FMUL R5, R32, R9 ;  /* 0x0000000920057220 */ /* 0x000fe20000400000 */
[C---:B------:R-:W-:Y:S01]  /*75a0*/  FFMA R3, R35.reuse, R20, R3 ;  /* 0x0000001423037223 */ /* 0x040fe20000000003 */
[----:B------:R-:W-:Y:S01]  /*75b0*/  SHF.L.U32 R20, R42, 0x10, RZ ;  /* 0x000000102a147819 */ /* 0x000fe200000006ff */
[----:B------:R-:W-:Y:S01]  /*75c0*/  FFMA R7, R35, R36, R7 ;  /* 0x0000002423077223 */ /* 0x000fe20000000007 */
[----:B------:R-:W-:Y:S01]  /*75d0*/  LOP3.LUT R36, R43, 0xffff0000, RZ, 0xc0, !PT ;  /* 0xffff00002b247812 */ /* 0x000fe200078ec0ff */
[----:B------:R-:W-:Y:S01]  /*75e0*/  FMUL R6, R32, R10 ;  /* 0x0000000a20067220 */ /* 0x000fe20000400000 */
[----:B------:R-:W-:Y:S01]  /*75f0*/  F2FP.BF16.F32.PACK_AB R44, R2, R0 ;  /* 0x00000000022c723e */ /* 0x000fe200000010ff */
[C---:B------:R-:W-:Y:S01]  /*7600*/  FFMA R4, R35.reuse, R20, R4 ;  /* 0x0000001423047223 */ /* 0x040fe20000000004 */
[----:B------:R-:W-:Y:S01]  /*7610*/  LOP3.LUT R20, R42, 0xffff0000, RZ, 0xc0, !PT ;  /* 0xffff00002a147812 */ /* 0x000fe200078ec0ff */
[C---:B------:R-:W-:Y:S01]  /*7620*/  FMUL R11, R32.reuse, R11 ;  /* 0x0000000b200b7220 */ /* 0x040fe20000400000 */
[C---:B------:R-:W-:Y:S01]  /*7630*/  FMUL R8, R32.reuse, R12 ;  /* 0x0000000c20087220 */ /* 0x040fe20000400000 */
[C---:B------:R-:W-:Y:S01]  /*7640*/  FMUL R9, R32.reuse, R13 ;  /* 0x0000000d20097220 */ /* 0x040fe20000400000 */
[----:B------:R-:W-:Y:S01]  /*7650*/  FMUL R10, R32, R14 ;  /* 0x0000000e200a7220 */ /* 0x000fe20000400000 */
[C---:B------:R-:W-:Y:S01]  /*7660*/  FFMA R5, R35.reuse, R20, R5 ;  /* 0x0000001423057223 */ /* 0x040fe20000000005 */
[----:B------:R-:W-:Y:S01]  /*7670*/  LOP3.LUT R20, R48, 0xffff0000, RZ, 0xc0, !PT ;  /* 0xffff000030147812 */ /* 0x000fe200078ec0ff */
[C---:B------:R-:W-:Y:S01]  /*7680*/  FFMA R6, R35.reuse, R21, R6 ;  /* 0x0000001523067223 */ /* 0x040fe20000000006 */
[C---:B------:R-:W-:Y:S01]  /*7690*/  FFMA R11, R35.reuse, R36, R11 ;  /* 0x00000024230b7223 */ /* 0x040fe2000000000b */
[----:B------:R-:W-:Y:S01]  /*76a0*/  FFMA R8, R35, R37, R8 ;  /* 0x0000002523087223 */ /* 0x000fe20000000008 */
[----:B------:R-:W-:Y:S01]  /*76b0*/  SHF.L.U32 R21, R49, 0x10, RZ ;  /* 0x0000001031157819 */ /* 0x000fe200000006ff */
[----:B------:R-:W-:Y:S01]  /*76c0*/  FFMA R9, R35, R20, R9 ;  /* 0x0000001423097223 */ /* 0x000fe20000000009 */
[----:B------:R-:W-:Y:S01]  /*76d0*/  LOP3.LUT R20, R49, 0xffff0000, RZ, 0xc0, !PT ;  /* 0xffff000031147812 */ /* 0x000fe200078ec0ff */
[C---:B------:R-:W-:Y:S01]  /*76e0*/  FMUL R15, R32.reuse, R15 ;  /* 0x0000000f200f7220 */ /* 0x040fe20000400000 */
[----:B------:R-:W-:Y:S01]  /*76f0*/  FMUL R12, R32, R16 ;  /* 0x00000010200c7220 */ /* 0x000fe20000400000 */
[C---:B------:R-:W-:Y:S01]  /*7700*/  FFMA R10, R35.reuse, R21, R10 ;  /* 0x00000015230a7223 */ /* 0x040fe2000000000a */
[C---:B------:R-:W-:Y:S01]  /*7710*/  SHF.L.U32 R21, R50.reuse, 0x10, RZ ;  /* 0x0000001032157819 */ /* 0x040fe200000006ff */
[----:B------:R-:W-:Y:S01]  /*7720*/  FFMA R15, R35, R20, R15 ;  /* 0x00000014230f7223 */ /* 0x000fe2000000000f */
[----:B------:R-:W-:Y:S01]  /*7730*/  LOP3.LUT R20, R50, 0xffff0000, RZ, 0xc0, !PT ;  /* 0xffff000032147812 */ /* 0x000fe200078ec0ff */
        /* <DEDUP_REMOVED lines=8> */
[----:B------:R-:W-:Y:S01]  /*77c0*/  FFMA R13, R35, R20, R13 ;  /* 0x00000014230d7223 */ /* 0x000fe2000000000d */
[----:B------:R-:W-:Y:S01]  /*77d0*/  F2FP.BF16.F32.PACK_AB R47, R11, R6 ;  /* 0x000000060b2f723e */ /* 0x000fe200000010ff */
[C---:B------:R-:W-:Y:S01]  /*77e0*/  FFMA R14, R35.reuse, R37, R14 ;  /* 0x00000025230e7223 */ /* 0x040fe2000000000e */
[----:B------:R-:W-:Y:S01]  /*77f0*/  FFMA R19, R35, R36, R19 ;  /* 0x0000002423137223 */ /* 0x000fe20000000013 */
[----:B------:R-:W-:Y:S02]  /*7800*/  F2FP.BF16.F32.PACK_AB R84, R9, R8 ;  /* 0x000000080954723e */ /* 0x000fe400000010ff */
        /* <DEDUP_REMOVED lines=13> */
[----:B------:R-:W-:Y:S02]  /*78e0*/  UIADD3 UR12, UP0, UPT, UR52, 0x680, URZ ;  /* 0x00000680340c7890 */ /* 0x000fe4000ff1e0ff */
[----:B------:R-:W-:Y:S02]  /*78f0*/  UIADD3 UR9, UPT, UPT, UR41, 0x10, URZ ;  /* 0x0000001029097890 */ /* 0x000fe4000fffe0ff */
[----:B------:R-:W-:Y:S02]  /*7900*/  UIADD3 UR8, UPT, UPT, UR48, 0x1200, URZ ;  /* 0x0000120030087890 */ /* 0x000fe4000fffe0ff */
[----:B------:R-:W-:Y:S01]  /*7910*/  UIADD3.X UR13, UPT, UPT, URZ, UR53, URZ, UP0, !UPT ;  /* 0x00000035ff0d7290 */ /* 0x000fe200087fe4ff */
[----:B------:R-:W-:Y:S01]  /*7920*/  UMOV UR10, UR42 ;  /* 0x0000002a000a7c82 */ /* 0x000fe20008000000 */
[----:B------:R-:W-:Y:S01]  /*7930*/  UMOV UR11, UR36 ;  /* 0x00000024000b7c82 */ /* 0x000fe20008000000 */
[----:B------:R-:W-:Y:S02]  /*7940*/  UIADD3 UR5, UPT, UPT, UR41, 0x50, URZ ;  /* 0x0000005029057890 */ /* 0x000fe4000fffe0ff */
[----:B------:R-:W-:Y:S01]  /*7950*/  UIADD3 UR4, UPT, UPT, UR48, 0x1a00, URZ ;  /* 0x00001a0030047890 */ /* 0x000fe2000fffe0ff */
[----:B------:R-:W-:Y:S03]  /*7960*/  UMOV UR6, UR42 ;  /* 0x0000002a00067c82 */ /* 0x000fe60008000000 */
[----:B------:R2:W-:Y:S01]  /*7970*/  UTMASTG.3D [UR8], [UR12] ;  /* 0x000000080c0073b5 */ /* 0x0005e20008010000 */
[----:B------:R-:W-:Y:S04]  /*7980*/  UMOV UR7, UR36 ;  /* 0x0000002400077c82 */ /* 0x000fe80008000000 */
[----:B------:R2:W-:Y:S01]  /*7990*/  UTMASTG.3D [UR4], [UR12] ;  /* 0x000000040c0073b5 */ /* 0x0005e20008010000 */
[----:B------:R0:W-:Y:S01]  /*79a0*/  UTMACMDFLUSH ;  /* 0x00000000000079b7 */ /* 0x0001e20000000000 */
[----:B--2---:R-:W-:Y:S04]  /*79b0*/  DEPBAR.LE SB0, 0x1 ;  /* 0x000080400000791a */ /* 0x004fe80000000000 */
.L_x_136:
[----:B------:R-:W-:Y:S05]  /*79c0*/  BSYNC.RECONVERGENT B0 ;  /* 0x0000000000007941 */ /* 0x000fea0003800200 */
.L_x_135:
[----:B------:R-:W-:Y:S01]  /*79d0*/  BAR.SYNC.DEFER_BLOCKING 0x1, 0x80 ;  /* 0x0042000000007b1d */ /* 0x000fe20000010000 */
[----:B------:R-:W-:Y:S04]  /*79e0*/  UIADD3 UR40, UPT, UPT, UR51, 0x1, URZ ;  /* 0x0000000133287890 */ /* 0x000fe8000fffe0ff */
[----:B------:R-:W-:Y:S04]  /*79f0*/  UISETP.NE.AND UP0, UPT, UR40, 0x4, UPT ;  /* 0x000000042800788c */ /* 0x000fe8000bf05270 */
[----:B------:R-:W-:Y:S01]  /*7a00*/  USEL UR40, UR40, URZ, UP0 ;  /* 0x000000ff28287287 */ /* 0x000fe20008000000 */
[----:B------:R2:W-:Y:S01]  /*7a10*/  @P6 SYNCS.ARRIVE.TRANS64.RED.A1T0 RZ, [R82+URZ], RZ ;  /* 0x000000ff52ff69a7 */ /* 0x0005e200081004ff */
[----:B------:R-:W-:Y:S01]  /*7a20*/  BSSY B1, `(.L_x_137) ;  /* 0x0000013000017945 */ /* 0x000fe20003800000 */
[----:B------:R-:W3:Y:S02]  /*7a30*/  @P6 SYNCS.PHASECHK.TRANS64.TRYWAIT P0, [R83+URZ+0xd0], R88 ;  /* 0x0000d058530065a7 */ /* 0x000ee400080011ff */
[----:B---3--:R-:W-:Y:S01]  /*7a40*/  @P6 SEL R39, RZ, 0x1, !P0 ;  /* 0x00000001ff276807 */ /* 0x008fe20004000000 */
[----:B--2---:R-:W-:Y:S06]  /*7a50*/  @!P6 BRA `(.L_x_138) ;  /* 0x00000000003ce947 */ /* 0x004fec0003800000 */
[----:B------:R-:W-:Y:S01]  /*7a60*/  ISETP.NE.AND P1, PT, R80, RZ, PT ;  /* 0x000000ff5000720c */ /* 0x000fe20003f25270 */
[----:B------:R-:W-:Y:S01]  /*7a70*/  BSSY B0, `(.L_x_139) ;  /* 0x0000009000007945 */ /* 0x000fe20003800000 */
[----:B------:R-:W-:Y:S11]  /*7a80*/  ISETP.NE.AND P0, PT, R39, RZ, PT ;  /* 0x000000ff2700720c */ /* 0x000ff60003f05270 */
[----:B------:R-:W-:Y:S05]  /*7a90*/  @P1 IMAD R2, R38, 0x1000, R77 ;  /* 0x0000100026021824 */ /* 0x000fea00078e024d */
[----:B------:R-:W-:Y:S05]  /*7aa0*/  @P1 IADD3 R0, PT, PT, R2, UR48, RZ ;  /* 0x0000003002001c10 */ /* 0x000fea000fffe0ff */
[----:B------:R-:W-:Y:S01]  /*7ab0*/  @P1 IMAD.IADD R0, R81, 0x1, R0 ;  /* 0x0000000151001824 */ /* 0x000fe200078e0200 */
[----:B------:R-:W-:Y:S06]  /*7ac0*/  @P0 BRA `(.L_x_140) ;  /* 0x00000000000c0947 */ /* 0x000fec0003800000 */
[----:B------:R-:W-:Y:S04]  /*7ad0*/  SHF.L.U32 R4, R71, 0x1f, RZ ;  /* 0x0000001f47047819 */ /* 0x000fe800000006ff */
[----:B------:R-:W2:Y:S02]  /*7ae0*/  SYNCS.PHASECHK.TRANS64.TRYWAIT P0, [R83+URZ+0xd0], R4 ;  /* 0x0000d004530075a7 */ /* 0x000ea400080011ff */
[----:B--2---:R-:W-:Y:S05]  /*7af0*/  @!P0 BRA `(.L_x_141) ;  /* 0x0000002000c88947 */ /* 0x004fea0003800000 */
.L_x_140:
[----:B------:R-:W-:Y:S05]  /*7b00*/  BSYNC B0 ;  /* 0x0000000000007941 */ /* 0x000fea0003800000 */
.L_x_139:
[----:B------:R-:W-:Y:S02]  /*7b10*/  ISETP.NE.AND P0, PT, R80, RZ, PT ;  /* 0x000000ff5000720c */ /* 0x000fe40003f05270 */
[----:B------:R-:W-:Y:S11]  /*7b20*/  IADD3 R38, PT, PT, R38, 0x1, RZ ;  /* 0x0000000126267810 */ /* 0x000ff60007ffe0ff */
[----:B------:R3:W4:Y:S04]  /*7b30*/  @P0 LDS.128 R40, [R2+UR48+0x200] ;  /* 0x0002003002280984 */ /* 0x0007280008000c00 */
[----:B------:R3:W1:Y:S02]  /*7b40*/  @P0 LDS.128 R48, [R0+0x200] ;  /* 0x0002000000300984 */ /* 0x0006640000000c00 */
.L_x_138:
[----:B------:R-:W-:Y:S05]  /*7b50*/  BSYNC B1 ;  /* 0x0000000000017941 */ /* 0x000fea0003800000 */
.L_x_137:
[----:B------:R-:W-:Y:S05]  /*7b60*/  VIADD R3, R34, 0x20 ;  /* 0x0000002022037836 */ /* 0x000fea0000000000 */
[----:B------:R-:W-:Y:S04]  /*7b70*/  SHF.R.U32.HI R3, RZ, 0x15, R3 ;  /* 0x00000015ff037819 */ /* 0x000fe80000011603 */
[----:B------:R-:W-:Y:S11]  /*7b80*/  LOP3.LUT P0, RZ, R3, 0x3, R66, 0x48, !PT ;  /* 0x0000000303ff7812 */ /* 0x000ff60007804842 */
[----:B------:R-:W-:Y:S02]  /*7b90*/  @!UPT UIADD3 URZ, UPT, UPT, URZ, URZ, URZ ;  /* 0x000000fffffff290 */ /* 0x000fe4000fffe0ff */
[----:B------:R-:W-:Y:S05]  /*7ba0*/  @!P0 BRA `(.L_x_142) ;  /* 0x0000000000408947 */ /* 0x000fea0003800000 */
[----:B------:R-:W5:Y:S01]  /*7bb0*/  LDCU.64 UR8, c[0x4][0x70] ;  /* 0x01000e00ff0877ac */ /* 0x000f620008000a00 */
[----:B------:R-:W-:Y:S01]  /*7bc0*/  MOV R3, 0x0 ;  /* 0x0000000000037802 */ /* 0x000fe20000000f00 */
[----:B------:R-:W-:Y:S02]  /*7bd0*/  HFMA2 R12, -RZ, RZ, 0, 5.9604644775390625e-08 ;  /* 0x00000001ff0c7431 */ /* 0x000fe400000001ff */
[----:B------:R-:W-:Y:S02]  /*7be0*/  IMAD.MOV.U32 R8, RZ, RZ, 0x192 ;  /* 0x00000192ff087424 */ /* 0x000fe400078e00ff */
[----:B------:R-:W-:Y:S01]  /*7bf0*/  IMAD.MOV.U32 R13, RZ, RZ, RZ ;  /* 0x000000ffff0d7224 */ /* 0x000fe200078e00ff */
[----:B------:R-:W4:Y:S01]  /*7c00*/  LDCU.64 UR6, c[0x4][0x78] ;  /* 0x01000f00ff0677ac */ /* 0x000f220008000a00 */
[----:B---3--:R-:W3:Y:S01]  /*7c10*/  LDC.64 R2, c[0x4][R3] ;  /* 0x0100000003027b82 */ /* 0x008ee20000000a00 */
[----:B------:R-:W1:Y:S01]  /*7c20*/  LDCU.64 UR4, c[0x4][0x10] ;  /* 0x01000200ff0477ac */ /* 0x000e620008000a00 */
[----:B-----5:R-:W-:Y:S01]  /*7c30*/  MOV R5, UR9 ;  /* 0x0000000900057c02 */ /* 0x020fe20008000f00 */
[----:B--2---:R-:W-:Y:S01]  /*7c40*/  IMAD.U32 R4, RZ, RZ, UR8 ;  /* 0x00000008ff047e24 */ /* 0x004fe2000f8e00ff */
[----:B----4-:R-:W-:Y:S01]  /*7c50*/  MOV R7, UR7 ;  /* 0x0000000700077c02 */ /* 0x010fe20008000f00 */
[----:B------:R-:W-:Y:S01]  /*7c60*/  IMAD.U32 R6, RZ, RZ, UR6 ;  /* 0x00000006ff067e24 */ /* 0x000fe2000f8e00ff */
[----:B-1----:R-:W-:Y:S01]  /*7c70*/  MOV R11, UR5 ;  /* 0x00000005000b7c02 */ /* 0x002fe20008000f00 */
[----:B------:R-:W-:Y:S02]  /*7c80*/  IMAD.U32 R10, RZ, RZ, UR4 ;  /* 0x00000004ff0a7e24 */ /* 0x000fe4000f8e00ff */
[----:B------:R-:W-:Y:S07]  /*7c90*/  LEPC R20, `(.L_x_142) ;  /* 0x000000001014794e */ /* 0x000fee0000000000 */
[----:B---3--:R-:W-:Y:S05]  /*7ca0*/  CALL.ABS.NOINC R2 ;  /* 0x0000000002007343 */ /* 0x008fea0003c00000 */
.L_x_142:
        /* <DEDUP_REMOVED lines=10> */
[----:B--2---:R-:W3:Y:S01]  /*7d50*/  LDTM.x16 R4, tmem[UR4+0x20] ;  /* 0x00002004000479ee */ /* 0x004ee20008240000 */
[----:B------:R-:W-:Y:S02]  /*7d60*/  MOV R83, UR37 ;  /* 0x0000002500537c02 */ /* 0x000fe40008000f00 */
[----:B------:R-:W-:Y:S05]  /*7d70*/  LEA R88, R38, UR48, 0x3 ;  /* 0x0000003026587c11 */ /* 0x000fea000f8e18ff */
[----:B------:R-:W-:Y:S04]  /*7d80*/  @P6 LEA R82, R82, UR48, 0x3 ;  /* 0x0000003052526c11 */ /* 0x000fe8000f8e18ff */
[----:B------:R-:W-:Y:S04]  /*7d90*/  @P6 IADD3 R82, PT, PT, R82, 0xf0, RZ ;  /* 0x000000f052526810 */ /* 0x000fe80007ffe0ff */
[----:B------:R-:W-:Y:S02]  /*7da0*/  @P6 PRMT R82, R83, 0x654, R82 ;  /* 0x0000065453526816 */ /* 0x000fe40000000052 */
[----:B------:R-:W-:Y:S01]  /*7db0*/  @P6 SHF.L.U32 R83, R71, 0x1f, RZ ;  /* 0x0000001f47536819 */ /* 0x000fe200000006ff */
[C---:B---3--:R-:W-:Y:S01]  /*7dc0*/  FMUL R0, R32.reuse, R4 ;  /* 0x0000000420007220 */ /* 0x048fe20000400000 */
        /* <DEDUP_REMOVED lines=75> */
.L_x_144:
[----:B------:R-:W-:Y:S05]  /*8280*/  BSYNC.RECONVERGENT B0 ;  /* 0x0000000000007941 */ /* 0x000fea0003800200 */
.L_x_143:
        /* <DEDUP_REMOVED lines=19> */
.L_x_148:
[----:B------:R-:W-:Y:S05]  /*83c0*/  BSYNC B0 ;  /* 0x0000000000007941 */ /* 0x000fea0003800000 */
.L_x_147:
[----:B------:R-:W-:Y:S11]  /*83d0*/  ISETP.NE.AND P0, PT, R80, RZ, PT ;  /* 0x000000ff5000720c */ /* 0x000ff60003f05270 */
[----:B------:R-:W-:Y:S02]  /*83e0*/  @!UPT UIADD3 URZ, UPT, UPT, URZ, URZ, URZ ;  /* 0x000000fffffff290 */ /* 0x000fe4000fffe0ff */
[----:B------:R3:W4:Y:S04]  /*83f0*/  @P0 LDS.128 R40, [R38+UR48+0x200] ;  /* 0x0002003026280984 */ /* 0x0007280008000c00 */
[----:B------:R3:W1:Y:S02]  /*8400*/  @P0 LDS.128 R48, [R81+0x200] ;  /* 0x0002000051300984 */ /* 0x0006640000000c00 */
.L_x_146:
[----:B------:R-:W-:Y:S05]  /*8410*/  BSYNC B1 ;  /* 0x0000000000017941 */ /* 0x000fea0003800000 */
.L_x_145:
        /* <DEDUP_REMOVED lines=11> */
[----:B------:R-:W1:Y:S01]  /*84d0*/  LDC.64 R2, c[0x4][R3] ;  /* 0x0100000003027b82 */ /* 0x000e620000000a00 */
[----:B------:R-:W3:Y:S01]  /*84e0*/  LDCU.64 UR4, c[0x4][0x10] ;  /* 0x01000200ff0477ac */ /* 0x000ee20008000a00 */
[----:B--2---:R-:W-:Y:S01]  /*84f0*/  MOV R5, UR9 ;  /* 0x0000000900057c02 */ /* 0x004fe20008000f00 */
[----:B------:R-:W-:Y:S01]  /*8500*/  IMAD.U32 R4, RZ, RZ, UR8 ;  /* 0x00000008ff047e24 */ /* 0x000fe2000f8e00ff */
[----:B-----5:R-:W-:Y:S01]  /*8510*/  MOV R7, UR7 ;  /* 0x0000000700077c02 */ /* 0x020fe20008000f00 */
[----:B------:R-:W-:Y:S01]  /*8520*/  IMAD.U32 R6, RZ, RZ, UR6 ;  /* 0x00000006ff067e24 */ /* 0x000fe2000f8e00ff */
[----:B---3--:R-:W-:Y:S01]  /*8530*/  MOV R11, UR5 ;  /* 0x00000005000b7c02 */ /* 0x008fe20008000f00 */
[----:B------:R-:W-:Y:S02]  /*8540*/  IMAD.U32 R10, RZ, RZ, UR4 ;  /* 0x00000004ff0a7e24 */ /* 0x000fe4000f8e00ff */
[----:B------:R-:W-:Y:S07]  /*8550*/  LEPC R20, `(.L_x_150) ;  /* 0x000000001014794e */ /* 0x000fee0000000000 */
[----:B-1--4-:R-:W-:Y:S05]  /*8560*/  CALL.ABS.NOINC R2 ;  /* 0x0000000002007343 */ /* 0x012fea0003c00000 */
.L_x_150:
[----:B------:R-:W-:Y:S01]  /*8570*/  ISETP.NE.AND P0, PT, R72, RZ, PT ;  /* 0x000000ff4800720c */ /* 0x000fe20003f05270 */
[----:B------:R-:W-:Y:S05]  /*8580*/  WARPSYNC.ALL ;  /* 0x0000000000007948 */ /* 0x000fea0003800000 */
[----:B------:R-:W-:Y:S01]  /*8590*/  R2UR UR4, R34 ;  /* 0x00000000220472ca */ /* 0x000fe200000e0000 */
[----:B------:R-:W-:Y:S01]  /*85a0*/  BSSY.RECONVERGENT B0, `(.L_x_151) ;  /* 0x0000056000007945 */ /* 0x000fe20003800200 */
[C---:B----4-:R-:W-:Y:S02]  /*85b0*/  SHF.L.U32 R20, R40.reuse, 0x10, RZ ;  /* 0x0000001028147819 */ /* 0x050fe400000006ff */
[----:B------:R-:W-:Y:S02]  /*85c0*/  LOP3.LUT R36, R40, 0xffff0000, RZ, 0xc0, !PT ;  /* 0xffff000028247812 */ /* 0x000fe400078ec0ff */
[C---:B------:R-:W-:Y:S02]  /*85d0*/  SHF.L.U32 R21, R41.reuse, 0x10, RZ ;  /* 0x0000001029157819 */ /* 0x040fe400000006ff */
[----:B---3--:R-:W-:Y:S02]  /*85e0*/  LOP3.LUT R38, R41, 0xffff0000, RZ, 0xc0, !PT ;  /* 0xffff000029267812 */ /* 0x008fe400078ec0ff */
[C---:B------:R-:W-:Y:S02]  /*85f0*/  SHF.L.U32 R37, R42.reuse, 0x10, RZ ;  /* 0x000000102a257819 */ /* 0x040fe400000006ff */
[----:B------:R-:W-:Y:S01]  /*8600*/  LOP3.LUT R40, R42, 0xffff0000, RZ, 0xc0, !PT ;  /* 0xffff00002a287812 */ /* 0x000fe200078ec0ff */
[----:B------:R-:W2:Y:S01]  /*8610*/  LDTM.x16 R4, tmem[UR4+0x30] ;  /* 0x00003004000479ee */ /* 0x000ea20008240000 */
[C---:B------:R-:W-:Y:S01]  /*8620*/  SHF.L.U32 R39, R43.reuse, 0x10, RZ ;  /* 0x000000102b277819 */ /* 0x040fe200000006ff */
[----:B------:R-:W-:Y:S01]  /*8630*/  NOP ;  /* 0x0000000000007918 */ /* 0x000fe20000000000 */
[----:B------:R-:W-:Y:S02]  /*8640*/  LOP3.LUT R42, R43, 0xffff0000, RZ, 0xc0, !PT ;  /* 0xffff00002b2a7812 */ /* 0x000fe400078ec0ff */
[C---:B-1----:R-:W-:Y:S02]  /*8650*/  SHF.L.U32 R41, R48.reuse, 0x10, RZ ;  /* 0x0000001030297819 */ /* 0x042fe400000006ff */
[----:B------:R-:W-:Y:S02]  /*8660*/  LOP3.LUT R43, R48, 0xffff0000, RZ, 0xc0, !PT ;  /* 0xffff0000302b7812 */ /* 0x000fe400078ec0ff */
[----:B------:R-:W-:Y:S02]  /*8670*/  IADD3 R74, PT, PT, R74, 0x160, RZ ;  /* 0x000001604a4a7810 */ /* 0x000fe40007ffe0ff */
[C---:B------:R-:W-:Y:S02]  /*8680*/  SHF.L.U32 R44, R49.reuse, 0x10, RZ ;  /* 0x00000010312c7819 */ /* 0x040fe400000006ff */
[----:B------:R-:W-:Y:S02]  /*8690*/  LOP3.LUT R74, R74, 0xfefffff8, RZ, 0xc0, !PT ;  /* 0xfefffff84a4a7812 */ /* 0x000fe400078ec0ff */
[----:B------:R-:W-:Y:S02]  /*86a0*/  LOP3.LUT R46, R49, 0xffff0000, RZ, 0xc0, !PT ;  /* 0xffff0000312e7812 */ /* 0x000fe400078ec0ff */
[----:B--2---:R1:W-:Y:S01]  /*86b0*/  SYNCS.ARRIVE.TRANS64.RED.A1T0 RZ, [R74+URZ], RZ ;  /* 0x000000ff4aff79a7 */ /* 0x0043e200081004ff */
[C---:B------:R-:W-:Y:S02]  /*86c0*/  SHF.L.U32 R45, R50.reuse, 0x10, RZ ;  /* 0x00000010322d7819 */ /* 0x040fe400000006ff */
[----:B------:R-:W-:Y:S02]  /*86d0*/  LOP3.LUT R48, R50, 0xffff0000, RZ, 0xc0, !PT ;  /* 0xffff000032307812 */ /* 0x000fe400078ec0ff */
[----:B------:R-:W-:Y:S01]  /*86e0*/  SHF.L.U32 R47, R51, 0x10, RZ ;  /* 0x00000010332f7819 */ /* 0x000fe200000006ff */
[C---:B------:R-:W-:Y:S01]  /*86f0*/  FMUL R4, R32.reuse, R4 ;  /* 0x0000000420047220 */ /* 0x040fe20000400000 */
[C---:B------:R-:W-:Y:S01]  /*8700*/  FMUL R5, R32.reuse, R5 ;  /* 0x0000000520057220 */ /* 0x040fe20000400000 */
[C---:B------:R-:W-:Y:S01]  /*8710*/  FMUL R6, R32.reuse, R6 ;  /* 0x0000000620067220 */ /* 0x040fe20000400000 */
[C---:B------:R-:W-:Y:S01]  /*8720*/  FMUL R7, R32.reuse, R7 ;  /* 0x0000000720077220 */ /* 0x040fe20000400000 */
[C---:B------:R-:W-:Y:S01]  /*8730*/  FFMA R4, R35.reuse, R20, R4 ;  /* 0x0000001423047223 */ /* 0x040fe20000000004 */
        /* <DEDUP_REMOVED lines=19> */
[----:B------:R-:W-:Y:S01]  /*8870*/  FFMA R3, R35, R44, R3 ;  /* 0x0000002c23037223 */ /* 0x000fe20000000003 */
[----:B------:R-:W-:Y:S01]  /*8880*/  LOP3.LUT R50, R51, 0xffff0000, RZ, 0xc0, !PT ;  /* 0xffff000033327812 */ /* 0x000fe200078ec0ff */
[C---:B------:R-:W-:Y:S01]  /*8890*/  FMUL R14, R32.reuse, R18 ;  /* 0x00000012200e7220 */ /* 0x040fe20000400000 */
[----:B------:R-:W-:Y:S01]  /*88a0*/  FFMA R15, R35, R46, R15 ;  /* 0x0000002e230f7223 */ /* 0x000fe2000000000f */
[----:B------:R-:W-:Y:S01]  /*88b0*/  FMUL R19, R32, R19 ;  /* 0x0000001320137220 */ /* 0x000fe20000400000 */
[----:B------:R-:W-:Y:S01]  /*88c0*/  F2FP.BF16.F32.PACK_AB R80, R5, R4 ;  /* 0x000000040550723e */ /* 0x000fe200000010ff */
[----:B------:R-:W-:Y:S01]  /*88d0*/  FFMA R12, R35, R45, R12 ;  /* 0x0000002d230c7223 */ /* 0x000fe2000000000c */
[----:B------:R-:W-:Y:S01]  /*88e0*/  F2FP.BF16.F32.PACK_AB R81, R7, R6 ;  /* 0x000000060751723e */ /* 0x000fe200000010ff */
[----:B------:R-:W-:Y:S01]  /*88f0*/  FFMA R13, R35, R48, R13 ;  /* 0x00000030230d7223 */ /* 0x000fe2000000000d */
[----:B------:R-:W-:Y:S01]  /*8900*/  F2FP.BF16.F32.PACK_AB R82, R9, R8 ;  /* 0x000000080952723e */ /* 0x000fe200000010ff */
[----:B------:R-:W-:Y:S01]  /*8910*/  FFMA R14, R35, R47, R14 ;  /* 0x0000002f230e7223 */ /* 0x000fe2000000000e */
[----:B------:R-:W-:Y:S01]  /*8920*/  F2FP.BF16.F32.PACK_AB R83, R11, R10 ;  /* 0x0000000a0b53723e */ /* 0x000fe200000010ff */
[----:B------:R-:W-:Y:S01]  /*8930*/  FFMA R19, R35, R50, R19 ;  /* 0x0000003223137223 */ /* 0x000fe20000000013 */
[----:B------:R-:W-:Y:S02]  /*8940*/  F2FP.BF16.F32.PACK_AB R84, R2, R0 ;  /* 0x000000000254723e */ /* 0x000fe400000010ff */
[----:B------:R-:W-:Y:S01]  /*8950*/  F2FP.BF16.F32.PACK_AB R85, R15, R3 ;  /* 0x000000030f55723e */ /* 0x000fe200000010ff */
[----:B------:R1:W-:Y:S01]  /*8960*/  STS.128 [R77+UR48+0x3200], R80 ;  /* 0x003200504d007988 */ /* 0x0003e20008000c30 */
        /* <DEDUP_REMOVED lines=25> */
.L_x_152:
[----:B------:R-:W-:Y:S05]  /*8b00*/  BSYNC.RECONVERGENT B0 ;  /* 0x0000000000007941 */ /* 0x000fea0003800200 */
.L_x_151:
[----:B------:R-:W-:Y:S01]  /*8b10*/  BAR.SYNC.DEFER_BLOCKING 0x1, 0x80 ;  /* 0x0042000000007b1d */ /* 0x000fe20000010000 */
[----:B------:R-:W-:Y:S01]  /*8b20*/  UISETP.NE.AND UP0, UPT, UR49, -0x4, UPT ;  /* 0xfffffffc3100788c */ /* 0x000fe2000bf05270 */
[----:B------:R-:W-:Y:S08]  /*8b30*/  IADD3 R0, PT, PT, R30, 0x1, RZ ;  /* 0x000000011e007810 */ /* 0x000ff00007ffe0ff */
[----:B------:R-:W-:Y:S05]  /*8b40*/  BRA.U !UP0, `(.L_x_153) ;  /* 0x0000000108287547 */ /* 0x000fea000b800000 */
[----:B------:R-:W-:Y:S01]  /*8b50*/  ISETP.NE.AND P0, PT, R78, RZ, PT ;  /* 0x000000ff4e00720c */ /* 0x000fe20003f05270 */
[----:B------:R-:W-:Y:S01]  /*8b60*/  IMAD.U32 R3, RZ, RZ, UR51 ;  /* 0x00000033ff037e24 */ /* 0x000fe2000f8e00ff */
[----:B------:R-:W-:Y:S01]  /*8b70*/  UIADD3 UR51, UPT, UPT, UR51, 0x1, URZ ;  /* 0x0000000133337890 */ /* 0x000fe2000fffe0ff */
[----:B------:R-:W-:Y:S03]  /*8b80*/  IMAD.U32 R2, RZ, RZ, UR37 ;  /* 0x00000025ff027e24 */ /* 0x000fe6000f8e00ff */
[----:B------:R-:W-:Y:S04]  /*8b90*/  UISETP.NE.AND UP0, UPT, UR51, 0x4, UPT ;  /* 0x000000043300788c */ /* 0x000fe8000bf05270 */
[----:B------:R-:W-:Y:S03]  /*8ba0*/  USEL UR51, UR51, URZ, UP0 ;  /* 0x000000ff33337287 */ /* 0x000fe60008000000 */
[----:B------:R-:W-:Y:S05]  /*8bb0*/  @P0 LEA R3, R3, UR48, 0x3 ;  /* 0x0000003003030c11 */ /* 0x000fea000f8e18ff */
[----:B------:R-:W-:Y:S05]  /*8bc0*/  @P0 VIADD R3, R3, 0xf0 ;  /* 0x000000f003030836 */ /* 0x000fea0000000000 */
[----:B------:R-:W-:Y:S04]  /*8bd0*/  @P0 PRMT R2, R2, 0x654, R3 ;  /* 0x0000065402020816 */ /* 0x000fe80000000003 */
[----:B------:R2:W-:Y:S03]  /*8be0*/  @P0 SYNCS.ARRIVE.TRANS64.RED.A1T0 RZ, [R2+URZ], RZ ;  /* 0x000000ff02ff09a7 */ /* 0x0005e600081004ff */
.L_x_153:
[----:B------:R-:W-:Y:S01]  /*8bf0*/  ISETP.NE.AND P2, PT, R73, RZ, PT ;  /* 0x000000ff4900720c */ /* 0x000fe20003f45270 */
[----:B------:R-:W-:Y:S01]  /*8c00*/  UIADD3 UR49, UPT, UPT, UR49, 0x4, URZ ;  /* 0x0000000431317890 */ /* 0x000fe2000fffe0ff */
[----:B------:R-:W-:Y:S01]  /*8c10*/  ISETP.NE.AND P0, PT, R76, 0x2, PT ;  /* 0x000000024c00780c */ /* 0x000fe20003f05270 */
[----:B------:R-:W-:Y:S01]  /*8c20*/  IMAD.IADD R20, R29, 0x1, R58 ;  /* 0x000000011d147824 */ /* 0x000fe200078e023a */
[----:B------:R-:W-:Y:S01]  /*8c30*/  ISETP.NE.AND P1, PT, R0, 0x4, PT ;  /* 0x000000040000780c */ /* 0x000fe20003f25270 */
[----:B------:R-:W-:Y:S01]  /*8c40*/  IMAD.IADD R21, R31, 0x1, R60 ;  /* 0x000000011f157824 */ /* 0x000fe200078e023c */
[----:B--2---:R-:W-:Y:S02]  /*8c50*/  SEL R2, RZ, 0x1, P0 ;  /* 0x00000001ff027807 */ /* 0x004fe40000000000 */
[----:B------:R-:W-:Y:S02]  /*8c60*/  SEL R3, RZ, 0x1, P1 ;  /* 0x00000001ff037807 */ /* 0x000fe40000800000 */
[----:B------:R-:W-:Y:S02]  /*8c70*/  LOP3.LUT R69, R69, R2, RZ, 0x3c, !PT ;  /* 0x0000000245457212 */ /* 0x000fe400078e3cff */
[----:B------:R-:W-:Y:S02]  /*8c80*/  LOP3.LUT R70, R70, R3, RZ, 0x3c, !PT ;  /* 0x0000000346467212 */ /* 0x000fe400078e3cff */
[----:B------:R-:W-:Y:S02]  /*8c90*/  @P2 R2UR UR36, R68 ;  /* 0x00000000442422ca */ /* 0x000fe400000e0000 */
[----:B------:R-:W-:Y:S02]  /*8ca0*/  SEL R76, R76, RZ, P0 ;  /* 0x000000ff4c4c7207 */ /* 0x000fe40000000000 */
[----:B------:R-:W-:Y:S01]  /*8cb0*/  SEL R30, R0, RZ, P1 ;  /* 0x000000ff001e7207 */ /* 0x000fe20000800000 */
[----:B------:R-:W-:Y:S10]  /*8cc0*/  @P2 BRA `(.L_x_154) ;  /* 0xffffffcc00d42947 */ /* 0x000ff4000383ffff */
[----:B------:R-:W-:-:S09]  /*8cd0*/  UISETP.NE.AND UP0, UPT, UR50, URZ, UPT ;  /* 0x000000ff3200728c */ /* 0x000fd2000bf05270 */
[----:B------:R-:W-:Y:S05]  /*8ce0*/  BRA.U !UP0, `(.L_x_155) ;  /* 0x0000000108487547 */ /* 0x000fea000b800000 */
[----:B------:R-:W2:Y:S02]  /*8cf0*/  LDCU.64 UR4, c[0x0][0x890] ;  /* 0x00011200ff0477ac */ /* 0x000ea40008000a00 */
[----:B--2---:R-:W-:-:S04]  /*8d00*/  UISETP.NE.U32.AND UP0, UPT, UR4, URZ, UPT ;  /* 0x000000ff0400728c */ /* 0x004fc8000bf05070 */
[----:B------:R-:W-:-:S09]  /*8d10*/  UISETP.NE.AND.EX UP0, UPT, UR5, URZ, UPT, UP0 ;  /* 0x000000ff0500728c */ /* 0x000fd2000bf05300 */
[----:B------:R-:W-:Y:S05]  /*8d20*/  BRA.U UP0, `(.L_x_156) ;  /* 0x00000001000c7547 */ /* 0x000fea000b800000 */
[----:B------:R-:W-:-:S13]  /*8d30*/  FSETP.NEU.AND P0, PT, R35, RZ, PT ;  /* 0x000000ff2300720b */ /* 0x000fda0003f0d000 */
[----:B------:R-:W-:Y:S05]  /*8d40*/  @!P0 EXIT ;  /* 0x000000000000894d */ /* 0x000fea0003800000 */
[----:B------:R-:W-:Y:S05]  /*8d50*/  BRA `(.L_x_155) ;  /* 0x00000000002c7947 */ /* 0x000fea0003800000 */
.L_x_156:
[----:B------:R-:W-:Y:S01]  /*8d60*/  ISETP.NE.AND P0, PT, R75, RZ, PT ;  /* 0x000000ff4b00720c */ /* 0x000fe20003f05270 */
[----:B------:R-:W-:-:S12]  /*8d70*/  BSSY.RECONVERGENT B0, `(.L_x_155) ;  /* 0x0000009000007945 */ /* 0x000fd80003800200 */
[----:B------:R-:W-:Y:S05]  /*8d80*/  @P0 BRA `(.L_x_157) ;  /* 0x0000000000140947 */ /* 0x000fea0003800000 */
[----:B------:R-:W2:Y:S02]  /*8d90*/  LDCU.64 UR4, c[0x0][0x888] ;  /* 0x00011100ff0477ac */ /* 0x000ea40008000a00 */
[----:B--2---:R-:W-:-:S04]  /*8da0*/  ISETP.NE.U32.AND P0, PT, RZ, UR4, PT ;  /* 0x00000004ff007c0c */ /* 0x004fc8000bf05070 */
[----:B------:R-:W-:-:S13]  /*8db0*/  ISETP.NE.AND.EX P0, PT, RZ, UR5, PT, P0 ;  /* 0x00000005ff007c0c */ /* 0x000fda000bf05300 */
[----:B------:R-:W-:Y:S05]  /*8dc0*/  @!P0 EXIT ;  /* 0x000000000000894d */ /* 0x000fea0003800000 */
[----:B------:R-:W-:Y:S05]  /*8dd0*/  BRA `(.L_x_158) ;  /* 0x0000000000087947 */ /* 0x000fea0003800000 */
.L_x_157:
[----:B------:R-:W-:-:S13]  /*8de0*/  FSETP.NEU.AND P0, PT, R35, RZ, PT ;  /* 0x000000ff2300720b */ /* 0x000fda0003f0d000 */
[----:B------:R-:W-:Y:S05]  /*8df0*/  @!P0 EXIT ;  /* 0x000000000000894d */ /* 0x000fea0003800000 */
.L_x_158:
[----:B------:R-:W-:Y:S05]  /*8e00*/  BSYNC.RECONVERGENT B0 ;  /* 0x0000000000007941 */ /* 0x000fea0003800200 */
.L_x_155:
[----:B------:R-:W-:Y:S01]  /*8e10*/  ULEA UR4, UR51, UR48, 0x3 ;  /* 0x0000003033047291 */ /* 0x000fe2000f8e18ff */
[----:B------:R-:W-:-:S04]  /*8e20*/  DEPBAR.LE SB0, 0x0 ;  /* 0x000080000000791a */ /* 0x000fc80000000000 */
[----:B------:R-:W-:-:S04]  /*8e30*/  UIADD3 UR4, UPT, UPT, UR4, 0xf0, URZ ;  /* 0x000000f004047890 */ /* 0x000fc8000fffe0ff */
[----:B------:R-:W-:-:S09]  /*8e40*/  UPRMT UR4, UR37, 0x654, UR4 ;  /* 0x0000065425047896 */ /* 0x000fd20008000004 */
[----:B------:R-:W-:Y:S01]  /*8e50*/  SYNCS.ARRIVE.TRANS64.RED.A1T0 RZ, [UR4], RZ ;  /* 0x000000ffffff79a7 */ /* 0x000fe20008100404 */
[----:B------:R-:W-:Y:S05]  /*8e60*/  EXIT ;  /* 0x000000000000794d */ /* 0x000fea0003800000 */
.L_x_25:
[----:B--2---:R2:W4:Y:S02]  /*8e70*/  SYNCS.PHASECHK.TRANS64.TRYWAIT P0, [R3+URZ+0x190], R2 ;  /* 0x00019002030075a7 */ /* 0x00452400080011ff */
[----:B----4-:R-:W-:Y:S05]  /*8e80*/  @!P0 NANOSLEEP.SYNCS 0x989680 ;  /* 0x009896800000895d */ /* 0x010fea0003900000 */
[----:B------:R-:W4:Y:S02]  /*8e90*/  @!P0 SYNCS.PHASECHK.TRANS64 P0, [R3+URZ+0x190], R2 ;  /* 0x00019002030085a7 */ /* 0x000f2400080010ff */
[----:B----4-:R-:W-:Y:S05]  /*8ea0*/  @!P0 BRA `(.L_x_25) ;  /* 0xfffffffc00f08947 */ /* 0x010fea000383ffff */
[----:B------:R-:W-:Y:S05]  /*8eb0*/  BRA `(.L_x_159) ;  /* 0xffffff8800a87947 */ /* 0x000fea000383ffff */
.L_x_28:
[----:B-1----:R-:W-:-:S07]  /*8ec0*/  MOV R2, UR33 ;  /* 0x0000002100027c02 */ /* 0x002fce0008000f00 */
.L_x_160:
[----:B-1----:R1:W2:Y:S02]  /*8ed0*/  SYNCS.PHASECHK.TRANS64.TRYWAIT P0, [R2+URZ+0x68], R5 ;  /* 0x00006805020075a7 */ /* 0x0022a400080011ff */
[----:B--2---:R-:W-:Y:S05]  /*8ee0*/  @!P0 NANOSLEEP.SYNCS 0x989680 ;  /* 0x009896800000895d */ /* 0x004fea0003900000 */
[----:B------:R-:W2:Y:S02]  /*8ef0*/  @!P0 SYNCS.PHASECHK.TRANS64 P0, [R2+URZ+0x68], R5 ;  /* 0x00006805020085a7 */ /* 0x000ea400080010ff */
[----:B--2---:R-:W-:Y:S05]  /*8f00*/  @!P0 BRA `(.L_x_160) ;  /* 0xfffffffc00f08947 */ /* 0x004fea000383ffff */
[----:B------:R-:W-:Y:S05]  /*8f10*/  BRA `(.L_x_27) ;  /* 0xffffff8c000c7947 */ /* 0x000fea000383ffff */
.L_x_35:
[----:B-1----:R-:W-:-:S07]  /*8f20*/  MOV R2, UR17 ;  /* 0x0000001100027c02 */ /* 0x002fce0008000f00 */
.L_x_161:
[----:B-1----:R1:W2:Y:S02]  /*8f30*/  SYNCS.PHASECHK.TRANS64.TRYWAIT P0, [R2+URZ+0x68], R5 ;  /* 0x00006805020075a7 */ /* 0x0022a400080011ff */
[----:B--2---:R-:W-:Y:S05]  /*8f40*/  @!P0 NANOSLEEP.SYNCS 0x989680 ;  /* 0x009896800000895d */ /* 0x004fea0003900000 */
[----:B------:R-:W2:Y:S02]  /*8f50*/  @!P0 SYNCS.PHASECHK.TRANS64 P0, [R2+URZ+0x68], R5 ;  /* 0x00006805020085a7 */ /* 0x000ea400080010ff */
[----:B--2---:R-:W-:Y:S05]  /*8f60*/  @!P0 BRA `(.L_x_161) ;  /* 0xfffffffc00f08947 */ /* 0x004fea000383ffff */
[----:B------:R-:W-:Y:S05]  /*8f70*/  BRA `(.L_x_34) ;  /* 0xffffff8c00c47947 */ /* 0x000fea000383ffff */
.L_x_40:
[----:B-1----:R1:W2:Y:S02]  /*8f80*/  SYNCS.PHASECHK.TRANS64.TRYWAIT P0, [R2+URZ+0x120], R3 ;  /* 0x00012003020075a7 */ /* 0x0022a400080011ff */
[----:B--2---:R-:W-:Y:S05]  /*8f90*/  @!P0 NANOSLEEP.SYNCS 0x989680 ;  /* 0x009896800000895d */ /* 0x004fea0003900000 */
[----:B------:R-:W2:Y:S02]  /*8fa0*/  @!P0 SYNCS.PHASECHK.TRANS64 P0, [R2+URZ+0x120], R3 ;  /* 0x00012003020085a7 */ /* 0x000ea400080010ff */
[----:B--2---:R-:W-:Y:S05]  /*8fb0*/  @!P0 BRA `(.L_x_40) ;  /* 0xfffffffc00f08947 */ /* 0x004fea000383ffff */
[----:B------:R-:W-:Y:S05]  /*8fc0*/  BRA `(.L_x_162) ;  /* 0xffffff9000647947 */ /* 0x000fea000383ffff */
.L_x_44:
[----:B---3--:R-:W-:-:S07]  /*8fd0*/  MOV R0, UR4 ;  /* 0x0000000400007c02 */ /* 0x008fce0008000f00 */
.L_x_163:
[----:B-1----:R1:W2:Y:S02]  /*8fe0*/  SYNCS.PHASECHK.TRANS64.TRYWAIT P0, [R0+URZ], R3 ;  /* 0x00000003000075a7 */ /* 0x0022a400080011ff */
[----:B--2---:R-:W-:Y:S05]  /*8ff0*/  @!P0 NANOSLEEP.SYNCS 0x989680 ;  /* 0x009896800000895d */ /* 0x004fea0003900000 */
[----:B------:R-:W2:Y:S02]  /*9000*/  @!P0 SYNCS.PHASECHK.TRANS64 P0, [R0+URZ], R3 ;  /* 0x00000003000085a7 */ /* 0x000ea400080010ff */
[----:B--2---:R-:W-:Y:S05]  /*9010*/  @!P0 BRA `(.L_x_163) ;  /* 0xfffffffc00f08947 */ /* 0x004fea000383ffff */
[----:B------:R-:W-:Y:S05]  /*9020*/  BRA `(.L_x_164) ;  /* 0xffffff9400d47947 */ /* 0x000fea000383ffff */
.L_x_45:
[----:B---3--:R-:W-:-:S07]  /*9030*/  MOV R0, UR4 ;  /* 0x0000000400007c02 */ /* 0x008fce0008000f00 */
.L_x_165:
[----:B-1----:R1:W2:Y:S02]  /*9040*/  SYNCS.PHASECHK.TRANS64.TRYWAIT P0, [R0+URZ], R3 ;  /* 0x00000003000075a7 */ /* 0x0022a400080011ff */
[----:B--2---:R-:W-:Y:S05]  /*9050*/  @!P0 NANOSLEEP.SYNCS 0x989680 ;  /* 0x009896800000895d */ /* 0x004fea0003900000 */
[----:B------:R-:W2:Y:S02]  /*9060*/  @!P0 SYNCS.PHASECHK.TRANS64 P0, [R0+URZ], R3 ;  /* 0x00000003000085a7 */ /* 0x000ea400080010ff */
[----:B--2---:R-:W-:Y:S05]  /*9070*/  @!P0 BRA `(.L_x_165) ;  /* 0xfffffffc00f08947 */ /* 0x004fea000383ffff */
[----:B------:R-:W-:Y:S05]  /*9080*/  BRA `(.L_x_166) ;  /* 0xffffff9400e07947 */ /* 0x000fea000383ffff */
.L_x_46:
[----:B---3--:R-:W-:-:S07]  /*9090*/  MOV R0, UR4 ;  /* 0x0000000400007c02 */ /* 0x008fce0008000f00 */
.L_x_167:
[----:B-1----:R1:W2:Y:S02]  /*90a0*/  SYNCS.PHASECHK.TRANS64.TRYWAIT P0, [R0+URZ], R3 ;  /* 0x00000003000075a7 */ /* 0x0022a400080011ff */
[----:B--2---:R-:W-:Y:S05]  /*90b0*/  @!P0 NANOSLEEP.SYNCS 0x989680 ;  /* 0x009896800000895d */ /* 0x004fea0003900000 */
[----:B------:R-:W2:Y:S02]  /*90c0*/  @!P0 SYNCS.PHASECHK.TRANS64 P0, [R0+URZ], R3 ;  /* 0x00000003000085a7 */ /* 0x000ea400080010ff */
[----:B--2---:R-:W-:Y:S05]  /*90d0*/  @!P0 BRA `(.L_x_167) ;  /* 0xfffffffc00f08947 */ /* 0x004fea000383ffff */
[----:B------:R-:W-:Y:S05]  /*90e0*/  BRA `(.L_x_168) ;  /* 0xffffff9400ec7947 */ /* 0x000fea000383ffff */
.L_x_47:
[----:B---3--:R-:W-:-:S07]  /*90f0*/  MOV R0, UR4 ;  /* 0x0000000400007c02 */ /* 0x008fce0008000f00 */
.L_x_169:
[----:B-1----:R1:W2:Y:S02]  /*9100*/  SYNCS.PHASECHK.TRANS64.TRYWAIT P0, [R0+URZ], R3 ;  /* 0x00000003000075a7 */ /* 0x0022a400080011ff */
[----:B--2---:R-:W-:Y:S05]  /*9110*/  @!P0 NANOSLEEP.SYNCS 0x989680 ;  /* 0x009896800000895d */ /* 0x004fea0003900000 */
[----:B------:R-:W2:Y:S02]  /*9120*/  @!P0 SYNCS.PHASECHK.TRANS64 P0, [R0+URZ], R3 ;  /* 0x00000003000085a7 */ /* 0x000ea400080010ff */
[----:B--2---:R-:W-:Y:S05]  /*9130*/  @!P0 BRA `(.L_x_169) ;  /* 0xfffffffc00f08947 */ /* 0x004fea000383ffff */
[----:B------:R-:W-:Y:S05]  /*9140*/  BRA `(.L_x_170) ;  /* 0xffffff9400f87947 */ /* 0x000fea000383ffff */
.L_x_48:
[----:B---3--:R-:W-:-:S07]  /*9150*/  MOV R0, UR4 ;  /* 0x0000000400007c02 */ /* 0x008fce0008000f00 */
.L_x_171:
[----:B-1----:R1:W2:Y:S02]  /*9160*/  SYNCS.PHASECHK.TRANS64.TRYWAIT P0, [R0+URZ], R3 ;  /* 0x00000003000075a7 */ /* 0x0022a400080011ff */
[----:B--2---:R-:W-:Y:S05]  /*9170*/  @!P0 NANOSLEEP.SYNCS 0x989680 ;  /* 0x009896800000895d */ /* 0x004fea0003900000 */
[----:B------:R-:W2:Y:S02]  /*9180*/  @!P0 SYNCS.PHASECHK.TRANS64 P0, [R0+URZ], R3 ;  /* 0x00000003000085a7 */ /* 0x000ea400080010ff */
[----:B--2---:R-:W-:Y:S05]  /*9190*/  @!P0 BRA `(.L_x_171) ;  /* 0xfffffffc00f08947 */ /* 0x004fea000383ffff */
[----:B------:R-:W-:Y:S05]  /*91a0*/  BRA `(.L_x_172) ;  /* 0xffffff9800047947 */ /* 0x000fea000383ffff */
.L_x_49:
[----:B---3--:R-:W-:-:S07]  /*91b0*/  MOV R0, UR4 ;  /* 0x0000000400007c02 */ /* 0x008fce0008000f00 */
.L_x_173:
[----:B-1----:R1:W2:Y:S02]  /*91c0*/  SYNCS.PHASECHK.TRANS64.TRYWAIT P0, [R0+URZ], R3 ;  /* 0x00000003000075a7 */ /* 0x0022a400080011ff */
[----:B--2---:R-:W-:Y:S05]  /*91d0*/  @!P0 NANOSLEEP.SYNCS 0x989680 ;  /* 0x009896800000895d */ /* 0x004fea0003900000 */
[----:B------:R-:W2:Y:S02]  /*91e0*/  @!P0 SYNCS.PHASECHK.TRANS64 P0, [R0+URZ], R3 ;  /* 0x00000003000085a7 */ /* 0x000ea400080010ff */
[----:B--2---:R-:W-:Y:S05]  /*91f0*/  @!P0 BRA `(.L_x_173) ;  /* 0xfffffffc00f08947 */ /* 0x004fea000383ffff */
[----:B------:R-:W-:Y:S05]  /*9200*/  BRA `(.L_x_174) ;  /* 0xffffff9800107947 */ /* 0x000fea000383ffff */
.L_x_50:
[----:B---3--:R-:W-:-:S07]  /*9210*/  MOV R0, UR4 ;  /* 0x0000000400007c02 */ /* 0x008fce0008000f00 */
.L_x_175:
[----:B-1----:R1:W2:Y:S02]  /*9220*/  SYNCS.PHASECHK.TRANS64.TRYWAIT P0, [R0+URZ], R3 ;  /* 0x00000003000075a7 */ /* 0x0022a400080011ff */
[----:B--2---:R-:W-:Y:S05]  /*9230*/  @!P0 NANOSLEEP.SYNCS 0x989680 ;  /* 0x009896800000895d */ /* 0x004fea0003900000 */
[----:B------:R-:W2:Y:S02]  /*9240*/  @!P0 SYNCS.PHASECHK.TRANS64 P0, [R0+URZ], R3 ;  /* 0x00000003000085a7 */ /* 0x000ea400080010ff */
[----:B--2---:R-:W-:Y:S05]  /*9250*/  @!P0 BRA `(.L_x_175) ;  /* 0xfffffffc00f08947 */ /* 0x004fea000383ffff */
[----:B------:R-:W-:Y:S05]  /*9260*/  BRA `(.L_x_176) ;  /* 0xffffff98001c7947 */ /* 0x000fea000383ffff */
.L_x_51:
[----:B---3--:R-:W-:-:S07]  /*9270*/  MOV R0, UR4 ;  /* 0x0000000400007c02 */ /* 0x008fce0008000f00 */
.L_x_177:
[----:B-1----:R1:W2:Y:S02]  /*9280*/  SYNCS.PHASECHK.TRANS64.TRYWAIT P0, [R0+URZ], R3 ;  /* 0x00000003000075a7 */ /* 0x0022a400080011ff */
[----:B--2---:R-:W-:Y:S05]  /*9290*/  @!P0 NANOSLEEP.SYNCS 0x989680 ;  /* 0x009896800000895d */ /* 0x004fea0003900000 */
[----:B------:R-:W2:Y:S02]  /*92a0*/  @!P0 SYNCS.PHASECHK.TRANS64 P0, [R0+URZ], R3 ;  /* 0x00000003000085a7 */ /* 0x000ea400080010ff */
[----:B--2---:R-:W-:Y:S05]  /*92b0*/  @!P0 BRA `(.L_x_177) ;  /* 0xfffffffc00f08947 */ /* 0x004fea000383ffff */
[----:B------:R-:W-:Y:S05]  /*92c0*/  BRA `(.L_x_178) ;  /* 0xffffff9800287947 */ /* 0x000fea000383ffff */
.L_x_52:
[----:B---3--:R-:W-:-:S07]  /*92d0*/  MOV R0, UR4 ;  /* 0x0000000400007c02 */ /* 0x008fce0008000f00 */
.L_x_179:
[----:B-1----:R1:W2:Y:S02]  /*92e0*/  SYNCS.PHASECHK.TRANS64.TRYWAIT P0, [R0+URZ], R3 ;  /* 0x00000003000075a7 */ /* 0x0022a400080011ff */
[----:B--2---:R-:W-:Y:S05]  /*92f0*/  @!P0 NANOSLEEP.SYNCS 0x989680 ;  /* 0x009896800000895d */ /* 0x004fea0003900000 */
[----:B------:R-:W2:Y:S02]  /*9300*/  @!P0 SYNCS.PHASECHK.TRANS64 P0, [R0+URZ], R3 ;  /* 0x00000003000085a7 */ /* 0x000ea400080010ff */
[----:B--2---:R-:W-:Y:S05]  /*9310*/  @!P0 BRA `(.L_x_179) ;  /* 0xfffffffc00f08947 */ /* 0x004fea000383ffff */
[----:B------:R-:W-:Y:S05]  /*9320*/  BRA `(.L_x_180) ;  /* 0xffffff9800347947 */ /* 0x000fea000383ffff */
.L_x_53:
[----:B---3--:R-:W-:-:S07]  /*9330*/  MOV R0, UR4 ;  /* 0x0000000400007c02 */ /* 0x008fce0008000f00 */
.L_x_181:
[----:B-1----:R1:W2:Y:S02]  /*9340*/  SYNCS.PHASECHK.TRANS64.TRYWAIT P0, [R0+URZ], R3 ;  /* 0x00000003000075a7 */ /* 0x0022a400080011ff */
[----:B--2---:R-:W-:Y:S05]  /*9350*/  @!P0 NANOSLEEP.SYNCS 0x989680 ;  /* 0x009896800000895d */ /* 0x004fea0003900000 */
[----:B------:R-:W2:Y:S02]  /*9360*/  @!P0 SYNCS.PHASECHK.TRANS64 P0, [R0+URZ], R3 ;  /* 0x00000003000085a7 */ /* 0x000ea400080010ff */
[----:B--2---:R-:W-:Y:S05]  /*9370*/  @!P0 BRA `(.L_x_181) ;  /* 0xfffffffc00f08947 */ /* 0x004fea000383ffff */
[----:B------:R-:W-:Y:S05]  /*9380*/  BRA `(.L_x_182) ;  /* 0xffffff9800407947 */ /* 0x000fea000383ffff */
.L_x_54:
[----:B---3--:R-:W-:-:S07]  /*9390*/  MOV R0, UR4 ;  /* 0x0000000400007c02 */ /* 0x008fce0008000f00 */
.L_x_183:
[----:B-1----:R1:W2:Y:S02]  /*93a0*/  SYNCS.PHASECHK.TRANS64.TRYWAIT P0, [R0+URZ], R3 ;  /* 0x00000003000075a7 */ /* 0x0022a400080011ff */
[----:B--2---:R-:W-:Y:S05]  /*93b0*/  @!P0 NANOSLEEP.SYNCS 0x989680 ;  /* 0x009896800000895d */ /* 0x004fea0003900000 */
[----:B------:R-:W2:Y:S02]  /*93c0*/  @!P0 SYNCS.PHASECHK.TRANS64 P0, [R0+URZ], R3 ;  /* 0x00000003000085a7 */ /* 0x000ea400080010ff */
[----:B--2---:R-:W-:Y:S05]  /*93d0*/  @!P0 BRA `(.L_x_183) ;  /* 0xfffffffc00f08947 */ /* 0x004fea000383ffff */
[----:B------:R-:W-:Y:S05]  /*93e0*/  BRA `(.L_x_184) ;  /* 0xffffff98004c7947 */ /* 0x000fea000383ffff */
.L_x_55:
[----:B---3--:R-:W-:-:S07]  /*93f0*/  MOV R0, UR4 ;  /* 0x0000000400007c02 */ /* 0x008fce0008000f00 */
.L_x_185:
[----:B-1----:R1:W2:Y:S02]  /*9400*/  SYNCS.PHASECHK.TRANS64.TRYWAIT P0, [R0+URZ], R3 ;  /* 0x00000003000075a7 */ /* 0x0022a400080011ff */
[----:B--2---:R-:W-:Y:S05]  /*9410*/  @!P0 NANOSLEEP.SYNCS 0x989680 ;  /* 0x009896800000895d */ /* 0x004fea0003900000 */
[----:B------:R-:W2:Y:S02]  /*9420*/  @!P0 SYNCS.PHASECHK.TRANS64 P0, [R0+URZ], R3 ;  /* 0x00000003000085a7 */ /* 0x000ea400080010ff */
[----:B--2---:R-:W-:Y:S05]  /*9430*/  @!P0 BRA `(.L_x_185) ;  /* 0xfffffffc00f08947 */ /* 0x004fea000383ffff */
[----:B------:R-:W-:Y:S05]  /*9440*/  BRA `(.L_x_186) ;  /* 0xffffff9800587947 */ /* 0x000fea000383ffff */
.L_x_58:
[----:B-1----:R1:W2:Y:S02]  /*9450*/  SYNCS.PHASECHK.TRANS64.TRYWAIT P0, [R0+URZ+0x180], R5 ;  /* 0x00018005000075a7 */ /* 0x0022a400080011ff */
[----:B--2---:R-:W-:Y:S05]  /*9460*/  @!P0 NANOSLEEP.SYNCS 0x989680 ;  /* 0x009896800000895d */ /* 0x004fea0003900000 */
[----:B------:R-:W2:Y:S02]  /*9470*/  @!P0 SYNCS.PHASECHK.TRANS64 P0, [R0+URZ+0x180], R5 ;  /* 0x00018005000085a7 */ /* 0x000ea400080010ff */
[----:B--2---:R-:W-:Y:S05]  /*9480*/  @!P0 BRA `(.L_x_58) ;  /* 0xfffffffc00f08947 */ /* 0x004fea000383ffff */
[----:B------:R-:W-:Y:S05]  /*9490*/  BRA `(.L_x_187) ;  /* 0xffffff9800b87947 */ /* 0x000fea000383ffff */
.L_x_59:
[----:B------:R-:W-:-:S07]  /*94a0*/  MOV R0, UR5 ;  /* 0x0000000500007c02 */ /* 0x000fce0008000f00 */
.L_x_188:
[----:B-1----:R1:W2:Y:S02]  /*94b0*/  SYNCS.PHASECHK.TRANS64.TRYWAIT P0, [R0+URZ+0x130], R7 ;  /* 0x00013007000075a7 */ /* 0x0022a400080011ff */
[----:B--2---:R-:W-:Y:S05]  /*94c0*/  @!P0 NANOSLEEP.SYNCS 0x989680 ;  /* 0x009896800000895d */ /* 0x004fea0003900000 */
[----:B------:R-:W2:Y:S02]  /*94d0*/  @!P0 SYNCS.PHASECHK.TRANS64 P0, [R0+URZ+0x130], R7 ;  /* 0x00013007000085a7 */ /* 0x000ea400080010ff */
[----:B--2---:R-:W-:Y:S05]  /*94e0*/  @!P0 BRA `(.L_x_188) ;  /* 0xfffffffc00f08947 */ /* 0x004fea000383ffff */
[----:B------:R-:W-:Y:S05]  /*94f0*/  BRA `(.L_x_189) ;  /* 0xffffff9800c87947 */ /* 0x000fea000383ffff */
.L_x_60:
[----:B-1----:R1:W2:Y:S02]  /*9500*/  SYNCS.PHASECHK.TRANS64.TRYWAIT P1, [R0+URZ+0x120], R5 ;  /* 0x00012005000075a7 */ /* 0x0022a400080211ff */
[----:B--2---:R-:W-:Y:S05]  /*9510*/  @!P1 NANOSLEEP.SYNCS 0x989680 ;  /* 0x009896800000995d */ /* 0x004fea0003900000 */
[----:B------:R-:W2:Y:S02]  /*9520*/  @!P1 SYNCS.PHASECHK.TRANS64 P1, [R0+URZ+0x120], R5 ;  /* 0x00012005000095a7 */ /* 0x000ea400080210ff */
[----:B--2---:R-:W-:Y:S05]  /*9530*/  @!P1 BRA `(.L_x_60) ;  /* 0xfffffffc00f09947 */ /* 0x004fea000383ffff */
[----:B------:R-:W-:Y:S05]  /*9540*/  BRA `(.L_x_190) ;  /* 0xffffff9800f87947 */ /* 0x000fea000383ffff */
.L_x_63:
[----:B------:R-:W-:-:S07]  /*9550*/  MOV R0, UR5 ;  /* 0x0000000500007c02 */ /* 0x000fce0008000f00 */
.L_x_191:
[----:B-1----:R1:W2:Y:S02]  /*9560*/  SYNCS.PHASECHK.TRANS64.TRYWAIT P0, [R0+URZ+0x130], R3 ;  /* 0x00013003000075a7 */ /* 0x0022a400080011ff */
[----:B--2---:R-:W-:Y:S05]  /*9570*/  @!P0 NANOSLEEP.SYNCS 0x989680 ;  /* 0x009896800000895d */ /* 0x004fea0003900000 */
[----:B------:R-:W2:Y:S02]  /*9580*/  @!P0 SYNCS.PHASECHK.TRANS64 P0, [R0+URZ+0x130], R3 ;  /* 0x00013003000085a7 */ /* 0x000ea400080010ff */
[----:B--2---:R-:W-:Y:S05]  /*9590*/  @!P0 BRA `(.L_x_191) ;  /* 0xfffffffc00f08947 */ /* 0x004fea000383ffff */
[----:B------:R-:W-:Y:S05]  /*95a0*/  BRA `(.L_x_62) ;  /* 0xffffff9c004c7947 */ /* 0x000fea000383ffff */
.L_x_72:
[----:B-1----:R-:W-:-:S04]  /*95b0*/  MOV R4, UR6 ;  /* 0x0000000600047c02 */ /* 0x002fc80008000f00 */
[----:B------:R1:W2:Y:S03]  /*95c0*/  SYNCS.PHASECHK.TRANS64.TRYWAIT P0, [R4+URZ+0x8], R5 ;  /* 0x00000805040075a7 */ /* 0x0002a600080011ff */
[----:B--2---:R-:W-:Y:S05]  /*95d0*/  @!P0 NANOSLEEP.SYNCS 0x989680 ;  /* 0x009896800000895d */ /* 0x004fea0003900000 */
[----:B------:R-:W2:Y:S02]  /*95e0*/  @!P0 SYNCS.PHASECHK.TRANS64 P0, [R4+URZ+0x8], R5 ;  /* 0x00000805040085a7 */ /* 0x000ea400080010ff */
[----:B--2---:R-:W-:Y:S05]  /*95f0*/  @!P0 BRA `(.L_x_72) ;  /* 0xfffffffc00ec8947 */ /* 0x004fea000383ffff */
[----:B------:R-:W-:Y:S05]  /*9600*/  BRA `(.L_x_71) ;  /* 0xffffffa000007947 */ /* 0x000fea000383ffff */
.L_x_74:
[----:B------:R-:W-:Y:S01]  /*9610*/  BSSY B0, `(.L_x_192) ;  /* 0x0000006000007945 */ /* 0x000fe20003800000 */
[----:B------:R-:W-:-:S07]  /*9620*/  MOV R15, 0xffffffff ;  /* 0xffffffff000f7802 */ /* 0x000fce0000000f00 */
[----:B-1---5:R-:W-:Y:S05]  /*9630*/  WARPSYNC.COLLECTIVE R15, `(.L_x_193) ;  /* 0x000000000f0c7348 */ /* 0x022fea0003c00000 */
[----:B------:R-:W-:Y:S02]  /*9640*/  ELECT P6, UR79, PT ;  /* 0x00000000004f782f */ /* 0x000fe400038c0000 */
[----:B------:R-:W-:Y:S01]  /*9650*/  MOV R14, UR79 ;  /* 0x0000004f000e7c02 */ /* 0x000fe20008000f00 */
[----:B-1---5:R-:W-:Y:S10]  /*9660*/  ENDCOLLECTIVE ;  /* 0x000000000000791b */ /* 0x022ff40003800000 */
.L_x_193:
[----:B------:R-:W-:Y:S05]  /*9670*/  BSYNC B0 ;  /* 0x0000000000007941 */ /* 0x000fea0003800000 */
.L_x_192:
[----:B------:R-:W-:Y:S05]  /*9680*/  BRA `(.L_x_194) ;  /* 0xffffffa000307947 */ /* 0x000fea000383ffff */
.L_x_76:
[----:B-1----:R-:W-:-:S04]  /*9690*/  MOV R2, UR6 ;  /* 0x0000000600027c02 */ /* 0x002fc80008000f00 */
[----:B------:R1:W2:Y:S03]  /*96a0*/  SYNCS.PHASECHK.TRANS64.TRYWAIT P0, [R2+URZ+0x8], R3 ;  /* 0x00000803020075a7 */ /* 0x0002a600080011ff */
[----:B--2---:R-:W-:Y:S05]  /*96b0*/  @!P0 NANOSLEEP.SYNCS 0x989680 ;  /* 0x009896800000895d */ /* 0x004fea0003900000 */
[----:B------:R-:W2:Y:S02]  /*96c0*/  @!P0 SYNCS.PHASECHK.TRANS64 P0, [R2+URZ+0x8], R3 ;  /* 0x00000803020085a7 */ /* 0x000ea400080010ff */
[----:B--2---:R-:W-:Y:S05]  /*96d0*/  @!P0 BRA `(.L_x_76) ;  /* 0xfffffffc00ec8947 */ /* 0x004fea000383ffff */
[----:B------:R-:W-:Y:S05]  /*96e0*/  BRA `(.L_x_75) ;  /* 0xffffffa000347947 */ /* 0x000fea000383ffff */
.L_x_77:
[----:B-1----:R1:W2:Y:S02]  /*96f0*/  SYNCS.PHASECHK.TRANS64.TRYWAIT P0, [R0+URZ+0x120], R5 ;  /* 0x00012005000075a7 */ /* 0x0022a400080011ff */
[----:B--2---:R-:W-:Y:S05]  /*9700*/  @!P0 NANOSLEEP.SYNCS 0x989680 ;  /* 0x009896800000895d */ /* 0x004fea0003900000 */
[----:B------:R-:W2:Y:S02]  /*9710*/  @!P0 SYNCS.PHASECHK.TRANS64 P0, [R0+URZ+0x120], R5 ;  /* 0x00012005000085a7 */ /* 0x000ea400080010ff */
[----:B--2---:R-:W-:Y:S05]  /*9720*/  @!P0 BRA `(.L_x_77) ;  /* 0xfffffffc00f08947 */ /* 0x004fea000383ffff */
[----:B------:R-:W-:Y:S05]  /*9730*/  BRA `(.L_x_195) ;  /* 0xffffffa400207947 */ /* 0x000fea000383ffff */
.L_x_79:
[----:B------:R-:W-:-:S07]  /*9740*/  MOV R0, UR9 ;  /* 0x0000000900007c02 */ /* 0x000fce0008000f00 */
.L_x_196:
[----:B-1----:R1:W2:Y:S02]  /*9750*/  SYNCS.PHASECHK.TRANS64.TRYWAIT P0, [R0+URZ+0x160], R5 ;  /* 0x00016005000075a7 */ /* 0x0022a400080011ff */
[----:B--2---:R-:W-:Y:S05]  /*9760*/  @!P0 NANOSLEEP.SYNCS 0x989680 ;  /* 0x009896800000895d */ /* 0x004fea0003900000 */
[----:B------:R-:W2:Y:S02]  /*9770*/  @!P0 SYNCS.PHASECHK.TRANS64 P0, [R0+URZ+0x160], R5 ;  /* 0x00016005000085a7 */ /* 0x000ea400080010ff */
[----:B--2---:R-:W-:Y:S05]  /*9780*/  @!P0 BRA `(.L_x_196) ;  /* 0xfffffffc00f08947 */ /* 0x004fea000383ffff */
[----:B------:R-:W-:Y:S05]  /*9790*/  BRA `(.L_x_197) ;  /* 0xffffffa4006c7947 */ /* 0x000fea000383ffff */
.L_x_82:
[----:B------:R-:W-:Y:S07]  /*97a0*/  MOV R0, UR8 ;  /* 0x0000000800007c02 */ /* 0x000fee0008000f00 */
.L_x_198:
[----:B-1----:R1:W2:Y:S02]  /*97b0*/  SYNCS.PHASECHK.TRANS64.TRYWAIT P0, [R0+URZ], R5 ;  /* 0x00000005000075a7 */ /* 0x0022a400080011ff */
[----:B--2---:R-:W-:Y:S05]  /*97c0*/  @!P0 NANOSLEEP.SYNCS 0x989680 ;  /* 0x009896800000895d */ /* 0x004fea0003900000 */
[----:B------:R-:W2:Y:S02]  /*97d0*/  @!P0 SYNCS.PHASECHK.TRANS64 P0, [R0+URZ], R5 ;  /* 0x00000005000085a7 */ /* 0x000ea400080010ff */
[----:B--2---:R-:W-:Y:S05]  /*97e0*/  @!P0 BRA `(.L_x_198) ;  /* 0xfffffffc00f08947 */ /* 0x004fea000383ffff */
[----:B------:R-:W-:Y:S05]  /*97f0*/  BRA `(.L_x_81) ;  /* 0xffffffa400807947 */ /* 0x000fea000383ffff */
.L_x_86:
[----:B-1----:R-:W-:-:S07]  /*9800*/  MOV R0, UR8 ;  /* 0x0000000800007c02 */ /* 0x002fce0008000f00 */
.L_x_199:
[----:B-1----:R1:W2:Y:S02]  /*9810*/  SYNCS.PHASECHK.TRANS64.TRYWAIT P0, [R0+URZ], R3 ;  /* 0x00000003000075a7 */ /* 0x0022a400080011ff */
[----:B--2---:R-:W-:Y:S05]  /*9820*/  @!P0 NANOSLEEP.SYNCS 0x989680 ;  /* 0x009896800000895d */ /* 0x004fea0003900000 */
[----:B------:R-:W2:Y:S02]  /*9830*/  @!P0 SYNCS.PHASECHK.TRANS64 P0, [R0+URZ], R3 ;  /* 0x00000003000085a7 */ /* 0x000ea400080010ff */
[----:B--2---:R-:W-:Y:S05]  /*9840*/  @!P0 BRA `(.L_x_199) ;  /* 0xfffffffc00f08947 */ /* 0x004fea000383ffff */
[----:B------:R-:W-:Y:S05]  /*9850*/  BRA `(.L_x_200) ;  /* 0xffffffa800747947 */ /* 0x000fea000383ffff */
.L_x_87:
[----:B------:R-:W-:-:S07]  /*9860*/  MOV R0, UR8 ;  /* 0x0000000800007c02 */ /* 0x000fce0008000f00 */
.L_x_201:
[----:B-1----:R1:W2:Y:S02]  /*9870*/  SYNCS.PHASECHK.TRANS64.TRYWAIT P0, [R0+URZ], R3 ;  /* 0x00000003000075a7 */ /* 0x0022a400080011ff */
[----:B--2---:R-:W-:Y:S05]  /*9880*/  @!P0 NANOSLEEP.SYNCS 0x989680 ;  /* 0x009896800000895d */ /* 0x004fea0003900000 */
[----:B------:R-:W2:Y:S02]  /*9890*/  @!P0 SYNCS.PHASECHK.TRANS64 P0, [R0+URZ], R3 ;  /* 0x00000003000085a7 */ /* 0x000ea400080010ff */
[----:B--2---:R-:W-:Y:S05]  /*98a0*/  @!P0 BRA `(.L_x_201) ;  /* 0xfffffffc00f08947 */ /* 0x004fea000383ffff */
[----:B------:R-:W-:Y:S05]  /*98b0*/  BRA `(.L_x_202) ;  /* 0xffffffa800807947 */ /* 0x000fea000383ffff */
.L_x_88:
[----:B------:R-:W-:-:S07]  /*98c0*/  MOV R0, UR8 ;  /* 0x0000000800007c02 */ /* 0x000fce0008000f00 */
.L_x_203:
[----:B-1----:R1:W2:Y:S02]  /*98d0*/  SYNCS.PHASECHK.TRANS64.TRYWAIT P0, [R0+URZ], R3 ;  /* 0x00000003000075a7 */ /* 0x0022a400080011ff */
[----:B--2---:R-:W-:Y:S05]  /*98e0*/  @!P0 NANOSLEEP.SYNCS 0x989680 ;  /* 0x009896800000895d */ /* 0x004fea0003900000 */
[----:B------:R-:W2:Y:S02]  /*98f0*/  @!P0 SYNCS.PHASECHK.TRANS64 P0, [R0+URZ], R3 ;  /* 0x00000003000085a7 */ /* 0x000ea400080010ff */
[----:B--2---:R-:W-:Y:S05]  /*9900*/  @!P0 BRA `(.L_x_203) ;  /* 0xfffffffc00f08947 */ /* 0x004fea000383ffff */
[----:B------:R-:W-:Y:S05]  /*9910*/  BRA `(.L_x_204) ;  /* 0xffffffa8008c7947 */ /* 0x000fea000383ffff */
.L_x_91:
[----:B------:R-:W-:-:S07]  /*9920*/  MOV R0, UR7 ;  /* 0x0000000700007c02 */ /* 0x000fce0008000f00 */
.L_x_205:
[----:B-1----:R1:W2:Y:S02]  /*9930*/  SYNCS.PHASECHK.TRANS64.TRYWAIT P1, [R0+URZ+0x1a0], R3 ;  /* 0x0001a003000075a7 */ /* 0x0022a400080211ff */
[----:B--2---:R-:W-:Y:S05]  /*9940*/  @!P1 NANOSLEEP.SYNCS 0x989680 ;  /* 0x009896800000995d */ /* 0x004fea0003900000 */
[----:B------:R-:W2:Y:S02]  /*9950*/  @!P1 SYNCS.PHASECHK.TRANS64 P1, [R0+URZ+0x1a0], R3 ;  /* 0x0001a003000095a7 */ /* 0x000ea400080210ff */
[----:B--2---:R-:W-:Y:S05]  /*9960*/  @!P1 BRA `(.L_x_205) ;  /* 0xfffffffc00f09947 */ /* 0x004fea000383ffff */
[----:B------:R-:W-:Y:S05]  /*9970*/  BRA `(.L_x_206) ;  /* 0xffffffa800d87947 */ /* 0x000fea000383ffff */
.L_x_96:
[----:B--2---:R2:W4:Y:S02]  /*9980*/  SYNCS.PHASECHK.TRANS64.TRYWAIT P0, [R0+URZ+0x120], R3 ;  /* 0x00012003000075a7 */ /* 0x00452400080011ff */
[----:B----4-:R-:W-:Y:S05]  /*9990*/  @!P0 NANOSLEEP.SYNCS 0x989680 ;  /* 0x009896800000895d */ /* 0x010fea0003900000 */
[----:B------:R-:W4:Y:S02]  /*99a0*/  @!P0 SYNCS.PHASECHK.TRANS64 P0, [R0+URZ+0x120], R3 ;  /* 0x00012003000085a7 */ /* 0x000f2400080010ff */
[----:B----4-:R-:W-:Y:S05]  /*99b0*/  @!P0 BRA `(.L_x_96) ;  /* 0xfffffffc00f08947 */ /* 0x010fea000383ffff */
[----:B------:R-:W-:Y:S05]  /*99c0*/  BRA `(.L_x_207) ;  /* 0xffffffac00ec7947 */ /* 0x000fea000383ffff */
.L_x_99:
[----:B------:R-:W-:Y:S07]  /*99d0*/  MOV R0, UR7 ;  /* 0x0000000700007c02 */ /* 0x000fee0008000f00 */
.L_x_208:
[----:B--2---:R2:W4:Y:S02]  /*99e0*/  SYNCS.PHASECHK.TRANS64.TRYWAIT P0, [R0+URZ+0x118], R3 ;  /* 0x00011803000075a7 */ /* 0x00452400080011ff */
[----:B----4-:R-:W-:Y:S05]  /*99f0*/  @!P0 NANOSLEEP.SYNCS 0x989680 ;  /* 0x009896800000895d */ /* 0x010fea0003900000 */
[----:B------:R-:W4:Y:S02]  /*9a00*/  @!P0 SYNCS.PHASECHK.TRANS64 P0, [R0+URZ+0x118], R3 ;  /* 0x00011803000085a7 */ /* 0x000f2400080010ff */
[----:B----4-:R-:W-:Y:S05]  /*9a10*/  @!P0 BRA `(.L_x_208) ;  /* 0xfffffffc00f08947 */ /* 0x010fea000383ffff */
[----:B------:R-:W-:Y:S05]  /*9a20*/  BRA `(.L_x_98) ;  /* 0xffffffb000cc7947 */ /* 0x000fea000383ffff */
.L_x_102:
[----:B------:R-:W-:Y:S07]  /*9a30*/  MOV R3, UR7 ;  /* 0x0000000700037c02 */ /* 0x000fee0008000f00 */
.L_x_209:
[----:B-1----:R1:W2:Y:S02]  /*9a40*/  SYNCS.PHASECHK.TRANS64.TRYWAIT P0, [R3+URZ+0xf0], R12 ;  /* 0x0000f00c030075a7 */ /* 0x0022a400080011ff */
[----:B--2---:R-:W-:Y:S05]  /*9a50*/  @!P0 NANOSLEEP.SYNCS 0x989680 ;  /* 0x009896800000895d */ /* 0x004fea0003900000 */
[----:B------:R-:W2:Y:S02]  /*9a60*/  @!P0 SYNCS.PHASECHK.TRANS64 P0, [R3+URZ+0xf0], R12 ;  /* 0x0000f00c030085a7 */ /* 0x000ea400080010ff */
[----:B--2---:R-:W-:Y:S05]  /*9a70*/  @!P0 BRA `(.L_x_209) ;  /* 0xfffffffc00f08947 */ /* 0x004fea000383ffff */
[----:B------:R-:W-:Y:S05]  /*9a80*/  BRA `(.L_x_210) ;  /* 0xffffffb400447947 */ /* 0x000fea000383ffff */
.L_x_103:
[----:B-1----:R-:W-:Y:S07]  /*9a90*/  MOV R3, UR7 ;  /* 0x0000000700037c02 */ /* 0x002fee0008000f00 */
.L_x_211:
[----:B-1----:R1:W2:Y:S02]  /*9aa0*/  SYNCS.PHASECHK.TRANS64.TRYWAIT P0, [R3+URZ+0xf8], R12 ;  /* 0x0000f80c030075a7 */ /* 0x0022a400080011ff */
[----:B--2---:R-:W-:Y:S05]  /*9ab0*/  @!P0 NANOSLEEP.SYNCS 0x989680 ;  /* 0x009896800000895d */ /* 0x004fea0003900000 */
[----:B------:R-:W2:Y:S02]  /*9ac0*/  @!P0 SYNCS.PHASECHK.TRANS64 P0, [R3+URZ+0xf8], R12 ;  /* 0x0000f80c030085a7 */ /* 0x000ea400080010ff */
[----:B--2---:R-:W-:Y:S05]  /*9ad0*/  @!P0 BRA `(.L_x_211) ;  /* 0xfffffffc00f08947 */ /* 0x004fea000383ffff */
[----:B------:R-:W-:Y:S05]  /*9ae0*/  BRA `(.L_x_212) ;  /* 0xffffffb400a07947 */ /* 0x000fea000383ffff */
.L_x_104:
[----:B-1----:R-:W-:Y:S07]  /*9af0*/  MOV R3, UR7 ;  /* 0x0000000700037c02 */ /* 0x002fee0008000f00 */
.L_x_213:
[----:B-1----:R1:W2:Y:S02]  /*9b00*/  SYNCS.PHASECHK.TRANS64.TRYWAIT P0, [R3+URZ+0x100], R12 ;  /* 0x0001000c030075a7 */ /* 0x0022a400080011ff */
[----:B--2---:R-:W-:Y:S05]  /*9b10*/  @!P0 NANOSLEEP.SYNCS 0x989680 ;  /* 0x009896800000895d */ /* 0x004fea0003900000 */
[----:B------:R-:W2:Y:S02]  /*9b20*/  @!P0 SYNCS.PHASECHK.TRANS64 P0, [R3+URZ+0x100], R12 ;  /* 0x0001000c030085a7 */ /* 0x000ea400080010ff */
[----:B--2---:R-:W-:Y:S05]  /*9b30*/  @!P0 BRA `(.L_x_213) ;  /* 0xfffffffc00f08947 */ /* 0x004fea000383ffff */
[----:B------:R-:W-:Y:S05]  /*9b40*/  BRA `(.L_x_214) ;  /* 0xffffffb400fc7947 */ /* 0x000fea000383ffff */
.L_x_105:
[----:B------:R-:W-:Y:S07]  /*9b50*/  MOV R3, UR7 ;  /* 0x0000000700037c02 */ /* 0x000fee0008000f00 */
.L_x_215:
[----:B-1----:R1:W2:Y:S02]  /*9b60*/  SYNCS.PHASECHK.TRANS64.TRYWAIT P0, [R3+URZ+0x108], R12 ;  /* 0x0001080c030075a7 */ /* 0x0022a400080011ff */
[----:B--2---:R-:W-:Y:S05]  /*9b70*/  @!P0 NANOSLEEP.SYNCS 0x989680 ;  /* 0x009896800000895d */ /* 0x004fea0003900000 */
[----:B------:R-:W2:Y:S02]  /*9b80*/  @!P0 SYNCS.PHASECHK.TRANS64 P0, [R3+URZ+0x108], R12 ;  /* 0x0001080c030085a7 */ /* 0x000ea400080010ff */
[----:B--2---:R-:W-:Y:S05]  /*9b90*/  @!P0 BRA `(.L_x_215) ;  /* 0xfffffffc00f08947 */ /* 0x004fea000383ffff */
[----:B------:R-:W-:Y:S05]  /*9ba0*/  BRA `(.L_x_216) ;  /* 0xffffffb8009c7947 */ /* 0x000fea000383ffff */
.L_x_107:
[----:B------:R-:W-:-:S07]  /*9bb0*/  MOV R0, UR7 ;  /* 0x0000000700007c02 */ /* 0x000fce0008000f00 */
.L_x_217:
[----:B-1----:R1:W4:Y:S02]  /*9bc0*/  SYNCS.PHASECHK.TRANS64.TRYWAIT P0, [R0+URZ+0xf0], R3 ;  /* 0x0000f003000075a7 */ /* 0x00232400080011ff */
[----:B----4-:R-:W-:Y:S05]  /*9bd0*/  @!P0 NANOSLEEP.SYNCS 0x989680 ;  /* 0x009896800000895d */ /* 0x010fea0003900000 */
[----:B------:R-:W4:Y:S02]  /*9be0*/  @!P0 SYNCS.PHASECHK.TRANS64 P0, [R0+URZ+0xf0], R3 ;  /* 0x0000f003000085a7 */ /* 0x000f2400080010ff */
[----:B----4-:R-:W-:Y:S05]  /*9bf0*/  @!P0 BRA `(.L_x_217) ;  /* 0xfffffffc00f08947 */ /* 0x010fea000383ffff */
[----:B------:R-:W-:Y:S05]  /*9c00*/  BRA `(.L_x_218) ;  /* 0xffffffbc00247947 */ /* 0x000fea000383ffff */
.L_x_108:
[----:B-1----:R-:W-:-:S07]  /*9c10*/  MOV R0, UR7 ;  /* 0x0000000700007c02 */ /* 0x002fce0008000f00 */
.L_x_219:
[----:B-1----:R1:W4:Y:S02]  /*9c20*/  SYNCS.PHASECHK.TRANS64.TRYWAIT P0, [R0+URZ+0xf8], R3 ;  /* 0x0000f803000075a7 */ /* 0x00232400080011ff */
[----:B----4-:R-:W-:Y:S05]  /*9c30*/  @!P0 NANOSLEEP.SYNCS 0x989680 ;  /* 0x009896800000895d */ /* 0x010fea0003900000 */
[----:B------:R-:W4:Y:S02]  /*9c40*/  @!P0 SYNCS.PHASECHK.TRANS64 P0, [R0+URZ+0xf8], R3 ;  /* 0x0000f803000085a7 */ /* 0x000f2400080010ff */
[----:B----4-:R-:W-:Y:S05]  /*9c50*/  @!P0 BRA `(.L_x_219) ;  /* 0xfffffffc00f08947 */ /* 0x010fea000383ffff */
[----:B------:R-:W-:Y:S05]  /*9c60*/  BRA `(.L_x_220) ;  /* 0xffffffbc00147947 */ /* 0x000fea000383ffff */
.L_x_109:
[----:B-1----:R-:W-:-:S07]  /*9c70*/  MOV R0, UR7 ;  /* 0x0000000700007c02 */ /* 0x002fce0008000f00 */
.L_x_221:
[----:B-1----:R1:W4:Y:S02]  /*9c80*/  SYNCS.PHASECHK.TRANS64.TRYWAIT P0, [R0+URZ+0x100], R3 ;  /* 0x00010003000075a7 */ /* 0x00232400080011ff */
[----:B----4-:R-:W-:Y:S05]  /*9c90*/  @!P0 NANOSLEEP.SYNCS 0x989680 ;  /* 0x009896800000895d */ /* 0x010fea0003900000 */
[----:B------:R-:W4:Y:S02]  /*9ca0*/  @!P0 SYNCS.PHASECHK.TRANS64 P0, [R0+URZ+0x100], R3 ;  /* 0x00010003000085a7 */ /* 0x000f2400080010ff */
[----:B----4-:R-:W-:Y:S05]  /*9cb0*/  @!P0 BRA `(.L_x_221) ;  /* 0xfffffffc00f08947 */ /* 0x010fea000383ffff */
[----:B------:R-:W-:Y:S05]  /*9cc0*/  BRA `(.L_x_222) ;  /* 0xffffffbc00047947 */ /* 0x000fea000383ffff */
.L_x_111:
[----:B--2---:R2:W3:Y:S02]  /*9cd0*/  SYNCS.PHASECHK.TRANS64.TRYWAIT P0, [R0+URZ+0x120], R3 ;  /* 0x00012003000075a7 */ /* 0x0044e400080011ff */
[----:B---3--:R-:W-:Y:S05]  /*9ce0*/  @!P0 NANOSLEEP.SYNCS 0x989680 ;  /* 0x009896800000895d */ /* 0x008fea0003900000 */
[----:B------:R-:W3:Y:S02]  /*9cf0*/  @!P0 SYNCS.PHASECHK.TRANS64 P0, [R0+URZ+0x120], R3 ;  /* 0x00012003000085a7 */ /* 0x000ee400080010ff */
[----:B---3--:R-:W-:Y:S05]  /*9d00*/  @!P0 BRA `(.L_x_111) ;  /* 0xfffffffc00f08947 */ /* 0x008fea000383ffff */
[----:B------:R-:W-:Y:S05]  /*9d10*/  BRA `(.L_x_223) ;  /* 0xffffffbc00d47947 */ /* 0x000fea000383ffff */
.L_x_122:
[----:B-1----:R-:W-:Y:S04]  /*9d20*/  MOV R0, UR48 ;  /* 0x0000003000007c02 */ /* 0x002fe80008000f00 */
[----:B------:R1:W3:Y:S03]  /*9d30*/  SYNCS.PHASECHK.TRANS64.TRYWAIT P1, [R0+URZ+0xd0], R5 ;  /* 0x0000d005000075a7 */ /* 0x0002e600080211ff */
[----:B---3--:R-:W-:Y:S05]  /*9d40*/  @!P1 NANOSLEEP.SYNCS 0x989680 ;  /* 0x009896800000995d */ /* 0x008fea0003900000 */
[----:B------:R-:W3:Y:S02]  /*9d50*/  @!P1 SYNCS.PHASECHK.TRANS64 P1, [R0+URZ+0xd0], R5 ;  /* 0x0000d005000095a7 */ /* 0x000ee400080210ff */
[----:B---3--:R-:W-:Y:S05]  /*9d60*/  @!P1 BRA `(.L_x_122) ;  /* 0xfffffffc00ec9947 */ /* 0x008fea000383ffff */
[----:B------:R-:W-:Y:S05]  /*9d70*/  BRA `(.L_x_121) ;  /* 0xffffffc800dc7947 */ /* 0x000fea000383ffff */
.L_x_124:
[----:B-1----:R1:W4:Y:S02]  /*9d80*/  SYNCS.PHASECHK.TRANS64.TRYWAIT P0, [R74+URZ+0x140], R3 ;  /* 0x000140034a0075a7 */ /* 0x00232400080011ff */
[----:B----4-:R-:W-:Y:S05]  /*9d90*/  @!P0 NANOSLEEP.SYNCS 0x989680 ;  /* 0x009896800000895d */ /* 0x010fea0003900000 */
[----:B------:R-:W4:Y:S02]  /*9da0*/  @!P0 SYNCS.PHASECHK.TRANS64 P0, [R74+URZ+0x140], R3 ;  /* 0x000140034a0085a7 */ /* 0x000f2400080010ff */
[----:B----4-:R-:W-:Y:S05]  /*9db0*/  @!P0 BRA `(.L_x_124) ;  /* 0xfffffffc00f08947 */ /* 0x010fea000383ffff */
[----:B------:R-:W-:Y:S05]  /*9dc0*/  BRA `(.L_x_123) ;  /* 0xffffffc800fc7947 */ /* 0x000fea000383ffff */
.L_x_133:
[----:B--2---:R2:W3:Y:S02]  /*9dd0*/  SYNCS.PHASECHK.TRANS64.TRYWAIT P0, [R3+URZ+0xd0], R0 ;  /* 0x0000d000030075a7 */ /* 0x0044e400080011ff */
[----:B---3--:R-:W-:Y:S05]  /*9de0*/  @!P0 NANOSLEEP.SYNCS 0x989680 ;  /* 0x009896800000895d */ /* 0x008fea0003900000 */
[----:B------:R-:W3:Y:S02]  /*9df0*/  @!P0 SYNCS.PHASECHK.TRANS64 P0, [R3+URZ+0xd0], R0 ;  /* 0x0000d000030085a7 */ /* 0x000ee400080010ff */
[----:B---3--:R-:W-:Y:S05]  /*9e00*/  @!P0 BRA `(.L_x_133) ;  /* 0xfffffffc00f08947 */ /* 0x008fea000383ffff */
[----:B------:R-:W-:Y:S05]  /*9e10*/  BRA `(.L_x_132) ;  /* 0xffffffd400087947 */ /* 0x000fea000383ffff */
.L_x_141:
[----:B--2---:R2:W3:Y:S02]  /*9e20*/  SYNCS.PHASECHK.TRANS64.TRYWAIT P0, [R83+URZ+0xd0], R4 ;  /* 0x0000d004530075a7 */ /* 0x0044e400080011ff */
[----:B---3--:R-:W-:Y:S05]  /*9e30*/  @!P0 NANOSLEEP.SYNCS 0x989680 ;  /* 0x009896800000895d */ /* 0x008fea0003900000 */
[----:B------:R-:W3:Y:S02]  /*9e40*/  @!P0 SYNCS.PHASECHK.TRANS64 P0, [R83+URZ+0xd0], R4 ;  /* 0x0000d004530085a7 */ /* 0x000ee400080010ff */
[----:B---3--:R-:W-:Y:S05]  /*9e50*/  @!P0 BRA `(.L_x_141) ;  /* 0xfffffffc00f08947 */ /* 0x008fea000383ffff */
[----:B------:R-:W-:Y:S05]  /*9e60*/  BRA `(.L_x_140) ;  /* 0xffffffdc00247947 */ /* 0x000fea000383ffff */
.L_x_149:
[----:B--2---:R2:W3:Y:S02]  /*9e70*/  SYNCS.PHASECHK.TRANS64.TRYWAIT P0, [R88+URZ+0xd0], R3 ;  /* 0x0000d003580075a7 */ /* 0x0044e400080011ff */
[----:B---3--:R-:W-:Y:S05]  /*9e80*/  @!P0 NANOSLEEP.SYNCS 0x989680 ;  /* 0x009896800000895d */ /* 0x008fea0003900000 */
[----:B------:R-:W3:Y:S02]  /*9e90*/  @!P0 SYNCS.PHASECHK.TRANS64 P0, [R88+URZ+0xd0], R3 ;  /* 0x0000d003580085a7 */ /* 0x000ee400080010ff */
[----:B---3--:R-:W-:Y:S05]  /*9ea0*/  @!P0 BRA `(.L_x_149) ;  /* 0xfffffffc00f08947 */ /* 0x008fea000383ffff */
[----:B------:R-:W-:Y:S05]  /*9eb0*/  BRA `(.L_x_148) ;  /* 0xffffffe400407947 */ /* 0x000fea000383ffff */
        .weak           $__internal_0_$__cuda_sm10x_tcgen05_guardrail_trap_col_being_dealloced_not_returned_by_alloc
        .type           $__internal_0_$__cuda_sm10x_tcgen05_guardrail_trap_col_being_dealloced_not_returned_by_alloc,@function
        .size           $__internal_0_$__cuda_sm10x_tcgen05_guardrail_trap_col_being_dealloced_not_returned_by_alloc,($__internal_1_$__cuda_sm10x_tcgen05_guardrail_trap_phase_invalid_during_alloc - $__internal_0_$__cuda_sm10x_tcgen05_guardrail_trap_col_being_dealloced_not_returned_by_alloc)
$__internal_0_$__cuda_sm10x_tcgen05_guardrail_trap_col_being_dealloced_not_returned_by_alloc:
[----:B------:R-:W-:Y:S05]  /*9ec0*/  BPT.TRAP 0x1 ;  /* 0x000000040000795c */ /* 0x000fea0000300000 */
[----:B------:R-:W-:-:S04]  /*9ed0*/  HFMA2 R3, -RZ, RZ, 0, 0 ;  /* 0x00000000ff037431 */ /* 0x000fc800000001ff */
[----:B------:R-:W-:Y:S05]  /*9ee0*/  RET.REL.NODEC R2 `(_ZN7cutlass13device_kernelINS_4gemm6kernel13GemmUniversalIN4cute5tupleIJiiiiEEENS1_10collective13CollectiveMmaINS1_35MainloopSm100TmaUmmaWarpSpecializedILi13ELi2ELi4ENS5_IJNS4_1CILi2EEENSA_ILi1EEESC_EEEEENS5_IJNSA_ILi128EEESF_NSA_ILi64EEEEEENS_10bfloat16_tENS5_IJlSC_lEEESI_SJ_NS4_8TiledMMAINS4_8MMA_AtomIJNS4_26SM100_MMA_F16BF16_2x1SM_SSISI_SI_fLi128ELi128ELNS4_4UMMA5MajorE0ELSO_0ELNSN_7ScaleInE0ELSP_0EEEEEENS4_6LayoutINS5_IJSC_SC_SC_EEENS5_IJNSA_ILi0EEESU_SU_EEEEENS5_IJNS4_10UnderscoreESX_SX_EEEEENS4_18SM100_TMA_2SM_LOADENS4_14ComposedLayoutINS4_7SwizzleILi3ELi4ELi3EEENS4_18smem_ptr_flag_bitsILi16EEENSS_INS5_IJNSA_ILi8EEESG_EEENS5_IJSG_SC_EEEEEEEvNS4_8identityES10_S1A_vS1B_EENS_8epilogue10collective18CollectiveEpilogueINS1D_23Sm100TmaWarpSpecializedILi4ELi2ELi16ELb1ELb0EEEJNS5_IJSG_SF_SG_EEENS5_IJNSS_ISG_SC_EENSS_INS5_IJNSA_ILi16EEESB_EEENS5_IJSC_SG_EEEEEEEESI_SJ_SI_SJ_NS1D_6fusion15FusionCallbacksIS1H_NS1P_17LinearCombinationISI_fSI_fLNS_15FloatRoundStyleE2EEES1I_S1O_JEEENS4_5SM1004TMEM4LOAD26SM100_TMEM_LOAD_32dp32b16xENS4_13SM90_TMA_LOADENS11_INS12_ILi1ELi4ELi3EEES15_NSS_INS5_IJS16_S1K_EEENS5_IJS1K_SC_EEEEEEENS4_39AutoVectorizingCopyWithAssumedAlignmentILi128EEENS4_14SM90_TMA_STOREES24_S26_S26_EEEvvEEEEvNT_6ParamsE) ;  /* 0xffffff6002447950 */ /* 0x000fea0003c3ffff */
        .weak           $__internal_1_$__cuda_sm10x_tcgen05_guardrail_trap_phase_invalid_during_alloc
        .type           $__internal_1_$__cuda_sm10x_tcgen05_guardrail_trap_phase_invalid_during_alloc,@function
        .size           $__internal_1_$__cuda_sm10x_tcgen05_guardrail_trap_phase_invalid_during_alloc,($__internal_2_$__cuda_sm10x_tcgen05_guardrail_trap_unallocated_columns_being_dealloced - $__internal_1_$__cuda_sm10x_tcgen05_guardrail_trap_phase_invalid_during_alloc)
$__internal_1_$__cuda_sm10x_tcgen05_guardrail_trap_phase_invalid_during_alloc:
[----:B------:R-:W-:Y:S05]  /*9ef0*/  BPT.TRAP 0x1 ;  /* 0x000000040000795c */ /* 0x000fea0000300000 */
[----:B------:R-:W-:-:S04]  /*9f00*/  MOV R3, 0x0 ;  /* 0x0000000000037802 */ /* 0x000fc80000000f00 */
[----:B------:R-:W-:Y:S05]  /*9f10*/  RET.REL.NODEC R2 `(_ZN7cutlass13device_kernelINS_4gemm6kernel13GemmUniversalIN4cute5tupleIJiiiiEEENS1_10collective13CollectiveMmaINS1_35MainloopSm100TmaUmmaWarpSpecializedILi13ELi2ELi4ENS5_IJNS4_1CILi2EEENSA_ILi1EEESC_EEEEENS5_IJNSA_ILi128EEESF_NSA_ILi64EEEEEENS_10bfloat16_tENS5_IJlSC_lEEESI_SJ_NS4_8TiledMMAINS4_8MMA_AtomIJNS4_26SM100_MMA_F16BF16_2x1SM_SSISI_SI_fLi128ELi128ELNS4_4UMMA5MajorE0ELSO_0ELNSN_7ScaleInE0ELSP_0EEEEEENS4_6LayoutINS5_IJSC_SC_SC_EEENS5_IJNSA_ILi0EEESU_SU_EEEEENS5_IJNS4_10UnderscoreESX_SX_EEEEENS4_18SM100_TMA_2SM_LOADENS4_14ComposedLayoutINS4_7SwizzleILi3ELi4ELi3EEENS4_18smem_ptr_flag_bitsILi16EEENSS_INS5_IJNSA_ILi8EEESG_EEENS5_IJSG_SC_EEEEEEEvNS4_8identityES10_S1A_vS1B_EENS_8epilogue10collective18CollectiveEpilogueINS1D_23Sm100TmaWarpSpecializedILi4ELi2ELi16ELb1ELb0EEEJNS5_IJSG_SF_SG_EEENS5_IJNSS_ISG_SC_EENSS_INS5_IJNSA_ILi16EEESB_EEENS5_IJSC_SG_EEEEEEEESI_SJ_SI_SJ_NS1D_6fusion15FusionCallbacksIS1H_NS1P_17LinearCombinationISI_fSI_fLNS_15FloatRoundStyleE2EEES1I_S1O_JEEENS4_5SM1004TMEM4LOAD26SM100_TMEM_LOAD_32dp32b16xENS4_13SM90_TMA_LOADENS11_INS12_ILi1ELi4ELi3EEES15_NSS_INS5_IJS16_S1K_EEENS5_IJS1K_SC_EEEEEEENS4_39AutoVectorizingCopyWithAssumedAlignmentILi128EEENS4_14SM90_TMA_STOREES24_S26_S26_EEEvvEEEEvNT_6ParamsE) ;  /* 0xffffff6002387950 */ /* 0x000fea0003c3ffff */
        .weak           $__internal_2_$__cuda_sm10x_tcgen05_guardrail_trap_unallocated_columns_being_dealloced
        .type           $__internal_2_$__cuda_sm10x_tcgen05_guardrail_trap_unallocated_columns_being_dealloced,@function
        .size           $__internal_2_$__cuda_sm10x_tcgen05_guardrail_trap_unallocated_columns_being_dealloced,(.L_x_225 - $__internal_2_$__cuda_sm10x_tcgen05_guardrail_trap_unallocated_columns_being_dealloced)
$__internal_2_$__cuda_sm10x_tcgen05_guardrail_trap_unallocated_columns_being_dealloced:
[----:B------:R-:W-:Y:S05]  /*9f20*/  BPT.TRAP 0x1 ;  /* 0x000000040000795c */ /* 0x000fea0000300000 */
[----:B------:R-:W-:-:S04]  /*9f30*/  HFMA2 R3, -RZ, RZ, 0, 0 ;  /* 0x00000000ff037431 */ /* 0x000fc800000001ff */
[----:B------:R-:W-:Y:S05]  /*9f40*/  RET.REL.NODEC R2 `(_ZN7cutlass13device_kernelINS_4gemm6kernel13GemmUniversalIN4cute5tupleIJiiiiEEENS1_10collective13CollectiveMmaINS1_35MainloopSm100TmaUmmaWarpSpecializedILi13ELi2ELi4ENS5_IJNS4_1CILi2EEENSA_ILi1EEESC_EEEEENS5_IJNSA_ILi128EEESF_NSA_ILi64EEEEEENS_10bfloat16_tENS5_IJlSC_lEEESI_SJ_NS4_8TiledMMAINS4_8MMA_AtomIJNS4_26SM100_MMA_F16BF16_2x1SM_SSISI_SI_fLi128ELi128ELNS4_4UMMA5MajorE0ELSO_0ELNSN_7ScaleInE0ELSP_0EEEEEENS4_6LayoutINS5_IJSC_SC_SC_EEENS5_IJNSA_ILi0EEESU_SU_EEEEENS5_IJNS4_10UnderscoreESX_SX_EEEEENS4_18SM100_TMA_2SM_LOADENS4_14ComposedLayoutINS4_7SwizzleILi3ELi4ELi3EEENS4_18smem_ptr_flag_bitsILi16EEENSS_INS5_IJNSA_ILi8EEESG_EEENS5_IJSG_SC_EEEEEEEvNS4_8identityES10_S1A_vS1B_EENS_8epilogue10collective18CollectiveEpilogueINS1D_23Sm100TmaWarpSpecializedILi4ELi2ELi16ELb1ELb0EEEJNS5_IJSG_SF_SG_EEENS5_IJNSS_ISG_SC_EENSS_INS5_IJNSA_ILi16EEESB_EEENS5_IJSC_SG_EEEEEEEESI_SJ_SI_SJ_NS1D_6fusion15FusionCallbacksIS1H_NS1P_17LinearCombinationISI_fSI_fLNS_15FloatRoundStyleE2EEES1I_S1O_JEEENS4_5SM1004TMEM4LOAD26SM100_TMEM_LOAD_32dp32b16xENS4_13SM90_TMA_LOADENS11_INS12_ILi1ELi4ELi3EEES15_NSS_INS5_IJS16_S1K_EEENS5_IJS1K_SC_EEEEEEENS4_39AutoVectorizingCopyWithAssumedAlignmentILi128EEENS4_14SM90_TMA_STOREES24_S26_S26_EEEvvEEEEvNT_6ParamsE) ;  /* 0xffffff60022c7950 */ /* 0x000fea0003c3ffff */
.L_x_224:
[----:B------:R-:W-:-:S00]  /*9f50*/  BRA `(.L_x_224) ;  /* 0xfffffffc00fc7947 */ /* 0x000fc0000383ffff */
[----:B------:R-:W-:-:S00]  /*9f60*/  NOP ;  /* 0x0000000000007918 */ /* 0x000fc00000000000 */
        /* <DEDUP_REMOVED lines=9> */
.L_x_225:


//--------------------- .nv.global.init           --------------------------
	.section	.nv.global.init,"aw",@progbits
.nv.global.init:
	.type		$str$27,@object
	.size		$str$27,($str$28 - $str$27)
$str$27:
        /*0000*/ 	.byte	0x28, 0x61, 0x64, 0x64, 0x72, 0x65, 0x73, 0x73, 0x20, 0x26, 0x20, 0x6d, 0x61, 0x73, 0x6b, 0x29
        /*0010*/ 	.byte	0x20, 0x3d, 0x3d, 0x20, 0x30, 0x00
	.type		$str$28,@object
	.size		$str$28,($str$26 - $str$28)
$str$28:
        /*0016*/ 	.byte	0x2f, 0x74, 0x6d, 0x70, 0x2f, 0x63, 0x75, 0x74, 0x6c, 0x61, 0x73, 0x73, 0x5f, 0x73, 0x77, 0x65
        /*0026*/ 	.byte	0x65, 0x70, 0x5f, 0x73, 0x72, 0x63, 0x2f, 0x69, 0x6e, 0x63, 0x6c, 0x75, 0x64, 0x65, 0x2f, 0x63
        /*0036*/ 	.byte	0x75, 0x74, 0x65, 0x2f, 0x70, 0x6f, 0x69, 0x6e, 0x74, 0x65, 0x72, 0x5f, 0x66, 0x6c, 0x61, 0x67
        /*0046*/ 	.byte	0x67, 0x65, 0x64, 0x2e, 0x68, 0x70, 0x70, 0x00
	.type		$str$26,@object
	.size		$str$26,($str$25 - $str$26)
$str$26:
        /*004e*/ 	.byte	0x2f, 0x74, 0x6d, 0x70, 0x2f, 0x63, 0x75, 0x74, 0x6c, 0x61, 0x73, 0x73, 0x5f, 0x73, 0x77, 0x65
        /*005e*/ 	.byte	0x65, 0x70, 0x5f, 0x73, 0x72, 0x63, 0x2f, 0x69, 0x6e, 0x63, 0x6c, 0x75, 0x64, 0x65, 0x2f, 0x63
        /*006e*/ 	.byte	0x75, 0x74, 0x65, 0x2f, 0x61, 0x74, 0x6f, 0x6d, 0x2f, 0x63, 0x6f, 0x70, 0x79, 0x5f, 0x74, 0x72
        /*007e*/ 	.byte	0x61, 0x69, 0x74, 0x73, 0x5f, 0x73, 0x6d, 0x31, 0x30, 0x30, 0x2e, 0x68, 0x70, 0x70, 0x00
	.type		$str$25,@object
	.size		$str$25,(__unnamed_1 - $str$25)
$str$25:
        /*008d*/ 	.byte	0x28, 0x28, 0x75, 0x69, 0x6e, 0x74, 0x33, 0x32, 0x5f, 0x74, 0x28, 0x74, 0x68, 0x72, 0x65, 0x61
        /*009d*/ 	.byte	0x64, 0x49, 0x64, 0x78, 0x2e, 0x78, 0x29, 0x20, 0x2f, 0x20, 0x33, 0x32, 0x29, 0x20, 0x25, 0x20
        /*00ad*/ 	.byte	0x34, 0x29, 0x20, 0x3d, 0x3d, 0x20, 0x28, 0x28, 0x28, 0x74, 0x6d, 0x65, 0x6d, 0x5f, 0x61, 0x64
        /*00bd*/ 	.byte	0x64, 0x72, 0x20, 0x3e, 0x3e, 0x20, 0x31, 0x36, 0x29, 0x20, 0x2f, 0x20, 0x33, 0x32, 0x29, 0x20
        /*00cd*/ 	.byte	0x25, 0x20, 0x34, 0x29, 0x00
	.type		__unnamed_1,@object
	.size		__unnamed_1,(__unnamed_2 - __unnamed_1)
__unnamed_1:
        /*00d2*/ 	.byte	0x61, 0x75, 0x74, 0x6f, 0x20, 0x63, 0x75, 0x74, 0x65, 0x3a, 0x3a, 0x61, 0x73, 0x5f, 0x70, 0x6f
        /* <DEDUP_REMOVED lines=24> */
        /*0262*/ 	.byte	0x43, 0x3c, 0x32, 0x30, 0x34, 0x38, 0x3e, 0x3e, 0x3e, 0x3e, 0x5d, 0x00
	.type		__unnamed_2,@object
	.size		__unnamed_2,(.L_2 - __unnamed_2)
__unnamed_2:
        /* <DEDUP_REMOVED lines=40> */
        /*04ee*/ 	.byte	0x3a, 0x3a, 0x43, 0x3c, 0x30, 0x3e, 0x3e, 0x3e, 0x3e, 0x5d, 0x00
.L_2:


//--------------------- .nv.shared._ZN7cutlass13device_kernelINS_4gemm6kernel13GemmUniversalIN4cute5tupleIJiiiiEEENS1_10collective13CollectiveMmaINS1_35MainloopSm100TmaUmmaWarpSpecializedILi13ELi2ELi4ENS5_IJNS4_1CILi2EEENSA_ILi1EEESC_EEEEENS5_IJNSA_ILi128EEESF_NSA_ILi64EEEEEENS_10bfloat16_tENS5_IJlSC_lEEESI_SJ_NS4_8TiledMMAINS4_8MMA_AtomIJNS4_26SM100_MMA_F16BF16_2x1SM_SSISI_SI_fLi128ELi128ELNS4_4UMMA5MajorE0ELSO_0ELNSN_7ScaleInE0ELSP_0EEEEEENS4_6LayoutINS5_IJSC_SC_SC_EEENS5_IJNSA_ILi0EEESU_SU_EEEEENS5_IJNS4_10UnderscoreESX_SX_EEEEENS4_18SM100_TMA_2SM_LOADENS4_14ComposedLayoutINS4_7SwizzleILi3ELi4ELi3EEENS4_18smem_ptr_flag_bitsILi16EEENSS_INS5_IJNSA_ILi8EEESG_EEENS5_IJSG_SC_EEEEEEEvNS4_8identityES10_S1A_vS1B_EENS_8epilogue10collective18CollectiveEpilogueINS1D_23Sm100TmaWarpSpecializedILi4ELi2ELi16ELb1ELb0EEEJNS5_IJSG_SF_SG_EEENS5_IJNSS_ISG_SC_EENSS_INS5_IJNSA_ILi16EEESB_EEENS5_IJSC_SG_EEEEEEEESI_SJ_SI_SJ_NS1D_6fusion15FusionCallbacksIS1H_NS1P_17LinearCombinationISI_fSI_fLNS_15FloatRoundStyleE2EEES1I_S1O_JEEENS4_5SM1004TMEM4LOAD26SM100_TMEM_LOAD_32dp32b16xENS4_13SM90_TMA_LOADENS11_INS12_ILi1ELi4ELi3EEES15_NSS_INS5_IJS16_S1K_EEENS5_IJS1K_SC_EEEEEEENS4_39AutoVectorizingCopyWithAssumedAlignmentILi128EEENS4_14SM90_TMA_STOREES24_S26_S26_EEEvvEEEEvNT_6ParamsE --------------------------
	.section	.nv.shared._ZN7cutlass13device_kernelINS_4gemm6kernel13GemmUniversalIN4cute5tupleIJiiiiEEENS1_10collective13CollectiveMmaINS1_35MainloopSm100TmaUmmaWarpSpecializedILi13ELi2ELi4ENS5_IJNS4_1CILi2EEENSA_ILi1EEESC_EEEEENS5_IJNSA_ILi128EEESF_NSA_ILi64EEEEEENS_10bfloat16_tENS5_IJlSC_lEEESI_SJ_NS4_8TiledMMAINS4_8MMA_AtomIJNS4_26SM100_MMA_F16BF16_2x1SM_SSISI_SI_fLi128ELi128ELNS4_4UMMA5MajorE0ELSO_0ELNSN_7ScaleInE0ELSP_0EEEEEENS4_6LayoutINS5_IJSC_SC_SC_EEENS5_IJNSA_ILi0EEESU_SU_EEEEENS5_IJNS4_10UnderscoreESX_SX_EEEEENS4_18SM100_TMA_2SM_LOADENS4_14ComposedLayoutINS4_7SwizzleILi3ELi4ELi3EEENS4_18smem_ptr_flag_bitsILi16EEENSS_INS5_IJNSA_ILi8EEESG_EEENS5_IJSG_SC_EEEEEEEvNS4_8identityES10_S1A_vS1B_EENS_8epilogue10collective18CollectiveEpilogueINS1D_23Sm100TmaWarpSpecializedILi4ELi2ELi16ELb1ELb0EEEJNS5_IJSG_SF_SG_EEENS5_IJNSS_ISG_SC_EENSS_INS5_IJNSA_ILi16EEESB_EEENS5_IJSC_SG_EEEEEEEESI_SJ_SI_SJ_NS1D_6fusion15FusionCallbacksIS1H_NS1P_17LinearCombinationISI_fSI_fLNS_15FloatRoundStyleE2EEES1I_S1O_JEEENS4_5SM1004TMEM4LOAD26SM100_TMEM_LOAD_32dp32b16xENS4_13SM90_TMA_LOADENS11_INS12_ILi1ELi4ELi3EEES15_NSS_INS5_IJS16_S1K_EEENS5_IJS1K_SC_EEEEEEENS4_39AutoVectorizingCopyWithAssumedAlignmentILi128EEENS4_14SM90_TMA_STOREES24_S26_S26_EEEvvEEEEvNT_6ParamsE,"aw",@nobits
	.sectionflags	@""
	.align	16
	.zero		1024


//--------------------- .nv.shared.reserved.0     --------------------------
	.section	.nv.shared.reserved.0,"aw",@nobits
	.weak		__nv_reservedSMEM_offset_0_alias
	.size		__nv_reservedSMEM_offset_0_alias, 0, 64
	.other		__nv_reservedSMEM_offset_0_alias,@"STO_CUDA_RESERVED_SHARED STV_DEFAULT"
__nv_reservedSMEM_offset_0_alias:
	.zero		0
.nv.shared.reserved.0:
	.zero		64
	.weak		__nv_reservedSMEM_tcgen05_partition
	.type		__nv_reservedSMEM_tcgen05_partition,@object
	.size		__nv_reservedSMEM_tcgen05_partition,(.L_0 - __nv_reservedSMEM_tcgen05_partition)
__nv_reservedSMEM_tcgen05_partition:
	.zero		32
.L_0:


//--------------------- .nv.global                --------------------------
	.section	.nv.global,"aw",@nobits
.nv.global:
	.type		_ZN39_INTERNAL_9f0bb6c9_4_k_cu_6a28ffea_33794cute1_E,@object
	.size		_ZN39_INTERNAL_9f0bb6c9_4_k_cu_6a28ffea_33794cute1_E,(_ZN39_INTERNAL_9f0bb6c9_4_k_cu_6a28ffea_33794cuda3std3__45__cpo6cbeginE - _ZN39_INTERNAL_9f0bb6c9_4_k_cu_6a28ffea_33794cute1_E)
_ZN39_INTERNAL_9f0bb6c9_4_k_cu_6a28ffea_33794cute1_E:
	.zero		1
	.type		_ZN39_INTERNAL_9f0bb6c9_4_k_cu_6a28ffea_33794cuda3std3__45__cpo6cbeginE,@object
	.size		_ZN39_INTERNAL_9f0bb6c9_4_k_cu_6a28ffea_33794cuda3std3__45__cpo6cbeginE,(_ZN39_INTERNAL_9f0bb6c9_4_k_cu_6a28ffea_33794cuda3std3__48in_placeE - _ZN39_INTERNAL_9f0bb6c9_4_k_cu_6a28ffea_33794cuda3std3__45__cpo6cbeginE)
_ZN39_INTERNAL_9f0bb6c9_4_k_cu_6a28ffea_33794cuda3std3__45__cpo6cbeginE:
	.zero		1
	.type		_ZN39_INTERNAL_9f0bb6c9_4_k_cu_6a28ffea_33794cuda3std3__48in_placeE,@object
	.size		_ZN39_INTERNAL_9f0bb6c9_4_k_cu_6a28ffea_33794cuda3std3__48in_placeE,(_ZN39_INTERNAL_9f0bb6c9_4_k_cu_6a28ffea_33794cuda3std6ranges3__45__cpo9iter_moveE - _ZN39_INTERNAL_9f0bb6c9_4_k_cu_6a28ffea_33794cuda3std3__48in_placeE)
_ZN39_INTERNAL_9f0bb6c9_4_k_cu_6a28ffea_33794cuda3std3__48in_placeE:
	.zero		1
	.type		_ZN39_INTERNAL_9f0bb6c9_4_k_cu_6a28ffea_33794cuda3std6ranges3__45__cpo9iter_moveE,@object
	.size		_ZN39_INTERNAL_9f0bb6c9_4_k_cu_6a28ffea_33794cuda3std6ranges3__45__cpo9iter_moveE,(_ZN39_INTERNAL_9f0bb6c9_4_k_cu_6a28ffea_33794cuda3std3__45__cpo5beginE - _ZN39_INTERNAL_9f0bb6c9_4_k_cu_6a28ffea_33794cuda3std6ranges3__45__cpo9iter_moveE)
_ZN39_INTERNAL_9f0bb6c9_4_k_cu_6a28ffea_33794cuda3std6ranges3__45__cpo9iter_moveE:
	.zero		1
	.type		_ZN39_INTERNAL_9f0bb6c9_4_k_cu_6a28ffea_33794cuda3std3__45__cpo5beginE,@object
	.size		_ZN39_INTERNAL_9f0bb6c9_4_k_cu_6a28ffea_33794cuda3std3__45__cpo5beginE,(_ZN39_INTERNAL_9f0bb6c9_4_k_cu_6a28ffea_33794cuda3std3__441_GLOBAL__N__9f0bb6c9_4_k_cu_6a28ffea_33796ignoreE - _ZN39_INTERNAL_9f0bb6c9_4_k_cu_6a28ffea_33794cuda3std3__45__cpo5beginE)
_ZN39_INTERNAL_9f0bb6c9_4_k_cu_6a28ffea_33794cuda3std3__45__cpo5beginE:
	.zero		1
	.type		_ZN39_INTERNAL_9f0bb6c9_4_k_cu_6a28ffea_33794cuda3std3__441_GLOBAL__N__9f0bb6c9_4_k_cu_6a28ffea_33796ignoreE,@object
	.size		_ZN39_INTERNAL_9f0bb6c9_4_k_cu_6a28ffea_33794cuda3std3__441_GLOBAL__N__9f0bb6c9_4_k_cu_6a28ffea_33796ignoreE,(_ZN39_INTERNAL_9f0bb6c9_4_k_cu_6a28ffea_33794cute7productE - _ZN39_INTERNAL_9f0bb6c9_4_k_cu_6a28ffea_33794cuda3std3__441_GLOBAL__N__9f0bb6c9_4_k_cu_6a28ffea_33796ignoreE)
_ZN39_INTERNAL_9f0bb6c9_4_k_cu_6a28ffea_33794cuda3std3__441_GLOBAL__N__9f0bb6c9_4_k_cu_6a28ffea_33796ignoreE:
	.zero		1
	.type		_ZN39_INTERNAL_9f0bb6c9_4_k_cu_6a28ffea_33794cute7productE,@object
	.size		_ZN39_INTERNAL_9f0bb6c9_4_k_cu_6a28ffea_33794cute7productE,(_ZN39_INTERNAL_9f0bb6c9_4_k_cu_6a28ffea_33794cuda3std3__45__cpo3endE - _ZN39_INTERNAL_9f0bb6c9_4_k_cu_6a28ffea_33794cute7productE)
_ZN39_INTERNAL_9f0bb6c9_4_k_cu_6a28ffea_33794cute7productE:
	.zero		1
	.type		_ZN39_INTERNAL_9f0bb6c9_4_k_cu_6a28ffea_33794cuda3std3__45__cpo3endE,@object
	.size		_ZN39_INTERNAL_9f0bb6c9_4_k_cu_6a28ffea_33794cuda3std3__45__cpo3endE,(_ZN39_INTERNAL_9f0bb6c9_4_k_cu_6a28ffea_33794cuda3std3__419piecewise_constructE - _ZN39_INTERNAL_9f0bb6c9_4_k_cu_6a28ffea_33794cuda3std3__45__cpo3endE)
_ZN39_INTERNAL_9f0bb6c9_4_k_cu_6a28ffea_33794cuda3std3__45__cpo3endE:
	.zero		1
	.type		_ZN39_INTERNAL_9f0bb6c9_4_k_cu_6a28ffea_33794cuda3std3__419piecewise_constructE,@object
	.size		_ZN39_INTERNAL_9f0bb6c9_4_k_cu_6a28ffea_33794cuda3std3__419piecewise_constructE,(_ZN39_INTERNAL_9f0bb6c9_4_k_cu_6a28ffea_33794cuda3std3__45__cpo4cendE - _ZN39_INTERNAL_9f0bb6c9_4_k_cu_6a28ffea_33794cuda3std3__419piecewise_constructE)
_ZN39_INTERNAL_9f0bb6c9_4_k_cu_6a28ffea_33794cuda3std3__419piecewise_constructE:
	.zero		1
	.type		_ZN39_INTERNAL_9f0bb6c9_4_k_cu_6a28ffea_33794cuda3std3__45__cpo4cendE,@object
	.size		_ZN39_INTERNAL_9f0bb6c9_4_k_cu_6a28ffea_33794cuda3std3__45__cpo4cendE,(_ZN39_INTERNAL_9f0bb6c9_4_k_cu_6a28ffea_33794cuda3std6ranges3__45__cpo4swapE - _ZN39_INTERNAL_9f0bb6c9_4_k_cu_6a28ffea_33794cuda3std3__45__cpo4cendE)
_ZN39_INTERNAL_9f0bb6c9_4_k_cu_6a28ffea_33794cuda3std3__45__cpo4cendE:
	.zero		1
	.type		_ZN39_INTERNAL_9f0bb6c9_4_k_cu_6a28ffea_33794cuda3std6ranges3__45__cpo4swapE,@object
	.size		_ZN39_INTERNAL_9f0bb6c9_4_k_cu_6a28ffea_33794cuda3std6ranges3__45__cpo4swapE,(.L_10 - _ZN39_INTERNAL_9f0bb6c9_4_k_cu_6a28ffea_33794cuda3std6ranges3__45__cpo4swapE)
_ZN39_INTERNAL_9f0bb6c9_4_k_cu_6a28ffea_33794cuda3std6ranges3__45__cpo4swapE:
	.zero		1
.L_10:


//--------------------- .nv.constant0._ZN7cutlass13device_kernelINS_4gemm6kernel13GemmUniversalIN4cute5tupleIJiiiiEEENS1_10collective13CollectiveMmaINS1_35MainloopSm100TmaUmmaWarpSpecializedILi13ELi2ELi4ENS5_IJNS4_1CILi2EEENSA_ILi1EEESC_EEEEENS5_IJNSA_ILi128EEESF_NSA_ILi64EEEEEENS_10bfloat16_tENS5_IJlSC_lEEESI_SJ_NS4_8TiledMMAINS4_8MMA_AtomIJNS4_26SM100_MMA_F16BF16_2x1SM_SSISI_SI_fLi128ELi128ELNS4_4UMMA5MajorE0ELSO_0ELNSN_7ScaleInE0ELSP_0EEEEEENS4_6LayoutINS5_IJSC_SC_SC_EEENS5_IJNSA_ILi0EEESU_SU_EEEEENS5_IJNS4_10UnderscoreESX_SX_EEEEENS4_18SM100_TMA_2SM_LOADENS4_14ComposedLayoutINS4_7SwizzleILi3ELi4ELi3EEENS4_18smem_ptr_flag_bitsILi16EEENSS_INS5_IJNSA_ILi8EEESG_EEENS5_IJSG_SC_EEEEEEEvNS4_8identityES10_S1A_vS1B_EENS_8epilogue10collective18CollectiveEpilogueINS1D_23Sm100TmaWarpSpecializedILi4ELi2ELi16ELb1ELb0EEEJNS5_IJSG_SF_SG_EEENS5_IJNSS_ISG_SC_EENSS_INS5_IJNSA_ILi16EEESB_EEENS5_IJSC_SG_EEEEEEEESI_SJ_SI_SJ_NS1D_6fusion15FusionCallbacksIS1H_NS1P_17LinearCombinationISI_fSI_fLNS_15FloatRoundStyleE2EEES1I_S1O_JEEENS4_5SM1004TMEM4LOAD26SM100_TMEM_LOAD_32dp32b16xENS4_13SM90_TMA_LOADENS11_INS12_ILi1ELi4ELi3EEES15_NSS_INS5_IJS16_S1K_EEENS5_IJS1K_SC_EEEEEEENS4_39AutoVectorizingCopyWithAssumedAlignmentILi128EEENS4_14SM90_TMA_STOREES24_S26_S26_EEEvvEEEEvNT_6ParamsE --------------------------
	.section	.nv.constant0._ZN7cutlass13device_kernelINS_4gemm6kernel13GemmUniversalIN4cute5tupleIJiiiiEEENS1_10collective13CollectiveMmaINS1_35MainloopSm100TmaUmmaWarpSpecializedILi13ELi2ELi4ENS5_IJNS4_1CILi2EEENSA_ILi1EEESC_EEEEENS5_IJNSA_ILi128EEESF_NSA_ILi64EEEEEENS_10bfloat16_tENS5_IJlSC_lEEESI_SJ_NS4_8TiledMMAINS4_8MMA_AtomIJNS4_26SM100_MMA_F16BF16_2x1SM_SSISI_SI_fLi128ELi128ELNS4_4UMMA5MajorE0ELSO_0ELNSN_7ScaleInE0ELSP_0EEEEEENS4_6LayoutINS5_IJSC_SC_SC_EEENS5_IJNSA_ILi0EEESU_SU_EEEEENS5_IJNS4_10UnderscoreESX_SX_EEEEENS4_18SM100_TMA_2SM_LOADENS4_14ComposedLayoutINS4_7SwizzleILi3ELi4ELi3EEENS4_18smem_ptr_flag_bitsILi16EEENSS_INS5_IJNSA_ILi8EEESG_EEENS5_IJSG_SC_EEEEEEEvNS4_8identityES10_S1A_vS1B_EENS_8epilogue10collective18CollectiveEpilogueINS1D_23Sm100TmaWarpSpecializedILi4ELi2ELi16ELb1ELb0EEEJNS5_IJSG_SF_SG_EEENS5_IJNSS_ISG_SC_EENSS_INS5_IJNSA_ILi16EEESB_EEENS5_IJSC_SG_EEEEEEEESI_SJ_SI_SJ_NS1D_6fusion15FusionCallbacksIS1H_NS1P_17LinearCombinationISI_fSI_fLNS_15FloatRoundStyleE2EEES1I_S1O_JEEENS4_5SM1004TMEM4LOAD26SM100_TMEM_LOAD_32dp32b16xENS4_13SM90_TMA_LOADENS11_INS12_ILi1ELi4ELi3EEES15_NSS_INS5_IJS16_S1K_EEENS5_IJS1K_SC_EEEEEEENS4_39AutoVectorizingCopyWithAssumedAlignmentILi128EEENS4_14SM90_TMA_STOREES24_S26_S26_EEEvvEEEEvNT_6ParamsE,"a",@progbits
	.sectionflags	@""
	.align	4
.nv.constant0._ZN7cutlass13device_kernelINS_4gemm6kernel13GemmUniversalIN4cute5tupleIJiiiiEEENS1_10collective13CollectiveMmaINS1_35MainloopSm100TmaUmmaWarpSpecializedILi13ELi2ELi4ENS5_IJNS4_1CILi2EEENSA_ILi1EEESC_EEEEENS5_IJNSA_ILi128EEESF_NSA_ILi64EEEEEENS_10bfloat16_tENS5_IJlSC_lEEESI_SJ_NS4_8TiledMMAINS4_8MMA_AtomIJNS4_26SM100_MMA_F16BF16_2x1SM_SSISI_SI_fLi128ELi128ELNS4_4UMMA5MajorE0ELSO_0ELNSN_7ScaleInE0ELSP_0EEEEEENS4_6LayoutINS5_IJSC_SC_SC_EEENS5_IJNSA_ILi0EEESU_SU_EEEEENS5_IJNS4_10UnderscoreESX_SX_EEEEENS4_18SM100_TMA_2SM_LOADENS4_14ComposedLayoutINS4_7SwizzleILi3ELi4ELi3EEENS4_18smem_ptr_flag_bitsILi16EEENSS_INS5_IJNSA_ILi8EEESG_EEENS5_IJSG_SC_EEEEEEEvNS4_8identityES10_S1A_vS1B_EENS_8epilogue10collective18CollectiveEpilogueINS1D_23Sm100TmaWarpSpecializedILi4ELi2ELi16ELb1ELb0EEEJNS5_IJSG_SF_SG_EEENS5_IJNSS_ISG_SC_EENSS_INS5_IJNSA_ILi16EEESB_EEENS5_IJSC_SG_EEEEEEEESI_SJ_SI_SJ_NS1D_6fusion15FusionCallbacksIS1H_NS1P_17LinearCombinationISI_fSI_fLNS_15FloatRoundStyleE2EEES1I_S1O_JEEENS4_5SM1004TMEM4LOAD26SM100_TMEM_LOAD_32dp32b16xENS4_13SM90_TMA_LOADENS11_INS12_ILi1ELi4ELi3EEES15_NSS_INS5_IJS16_S1K_EEENS5_IJS1K_SC_EEEEEEENS4_39AutoVectorizingCopyWithAssumedAlignmentILi128EEENS4_14SM90_TMA_STOREES24_S26_S26_EEEvvEEEEvNT_6ParamsE:
	.zero		2944


//--------------------- SYMBOLS --------------------------

	.type		.nv.reservedSmem.offset0,@object
	.size		.nv.reservedSmem.offset0,0x4
	.type		.nv.reservedSmem.cap,@object
	.size		.nv.reservedSmem.cap,0x4
	.type		__assertfail,@function
